//
// Generated by NVIDIA NVVM Compiler
//
// Compiler Build ID: CL-36424714
// Cuda compilation tools, release 13.0, V13.0.88
// Based on NVVM 20.0.0
//

.version 9.0
.target sm_100
.address_size 64

	// .globl	_Z8distancePKiPfPKf
.func  (.param .b64 func_retval0) __internal_accurate_pow
(
	.param .b64 __internal_accurate_pow_param_0
)
;
// _ZZ14move_centroidsPKiS0_PfPiE7sPoints has been demoted
// _ZZ14move_centroidsPKiS0_PfPiE4sp2c has been demoted

.visible .entry _Z8distancePKiPfPKf(
	.param .u64 .ptr .align 1 _Z8distancePKiPfPKf_param_0,
	.param .u64 .ptr .align 1 _Z8distancePKiPfPKf_param_1,
	.param .u64 .ptr .align 1 _Z8distancePKiPfPKf_param_2
)
{
	.reg .pred 	%p<37>;
	.reg .b32 	%r<49>;
	.reg .b32 	%f<15>;
	.reg .b64 	%rd<18>;
	.reg .b64 	%fd<54>;

	ld.param.u64 	%rd8, [_Z8distancePKiPfPKf_param_0];
	ld.param.u64 	%rd9, [_Z8distancePKiPfPKf_param_1];
	ld.param.u64 	%rd10, [_Z8distancePKiPfPKf_param_2];
	mov.u32 	%r11, %ctaid.x;
	mov.u32 	%r12, %ntid.x;
	mov.u32 	%r13, %tid.x;
	mad.lo.s32 	%r1, %r11, %r12, %r13;
	setp.gt.u32 	%p2, %r1, 1279;
	@%p2 bra 	$L__BB0_18;
	cvta.to.global.u64 	%rd11, %rd8;
	mul.lo.s32 	%r15, %r1, 3;
	mov.f64 	%fd19, 0d4000000000000000;
	{
	.reg .b32 %temp; 
	mov.b64 	{%temp, %r2}, %fd19;
	}
	and.b32  	%r3, %r2, 2146435072;
	setp.eq.s32 	%p3, %r3, 1062207488;
	setp.lt.s32 	%p4, %r2, 0;
	selp.b32 	%r4, 0, 2146435072, %p4;
	and.b32  	%r16, %r2, 2147483647;
	setp.ne.s32 	%p5, %r16, 1071644672;
	and.pred  	%p1, %p3, %p5;
	or.b32  	%r5, %r4, -2147483648;
	shl.b32 	%r17, %r1, 3;
	mul.wide.u32 	%rd12, %r15, 4;
	add.s64 	%rd1, %rd11, %rd12;
	cvta.to.global.u64 	%rd13, %rd10;
	add.s64 	%rd17, %rd13, 4;
	mul.wide.u32 	%rd14, %r17, 4;
	cvta.to.global.u64 	%rd15, %rd9;
	add.s64 	%rd16, %rd15, %rd14;
	mov.b32 	%r48, 0;
$L__BB0_2:
	setp.lt.s32 	%p6, %r2, 0;
	setp.eq.s32 	%p7, %r3, 1062207488;
	ld.global.u32 	%r18, [%rd1];
	cvt.rn.f32.s32 	%f6, %r18;
	ld.global.f32 	%f7, [%rd17+-4];
	sub.f32 	%f1, %f6, %f7;
	cvt.f64.f32 	%fd1, %f1;
	{
	.reg .b32 %temp; 
	mov.b64 	{%temp, %r7}, %fd1;
	}
	abs.f64 	%fd2, %fd1;
	{ // callseq 0, 0
	.param .b64 param0;
	st.param.f64 	[param0], %fd2;
	.param .b64 retval0;
	call.uni (retval0), 
	__internal_accurate_pow, 
	(
	param0
	);
	ld.param.f64 	%fd20, [retval0];
	} // callseq 0
	setp.lt.s32 	%p9, %r7, 0;
	neg.f64 	%fd22, %fd20;
	selp.f64 	%fd23, %fd22, %fd20, %p7;
	selp.f64 	%fd24, %fd23, %fd20, %p9;
	setp.eq.f32 	%p10, %f1, 0f00000000;
	selp.b32 	%r19, %r7, 0, %p7;
	or.b32  	%r20, %r19, 2146435072;
	selp.b32 	%r21, %r20, %r19, %p6;
	mov.b32 	%r22, 0;
	mov.b64 	%fd25, {%r22, %r21};
	selp.f64 	%fd51, %fd25, %fd24, %p10;
	add.f64 	%fd26, %fd1, 0d4000000000000000;
	{
	.reg .b32 %temp; 
	mov.b64 	{%temp, %r23}, %fd26;
	}
	and.b32  	%r24, %r23, 2146435072;
	setp.ne.s32 	%p11, %r24, 2146435072;
	@%p11 bra 	$L__BB0_7;
	setp.num.f32 	%p12, %f1, %f1;
	@%p12 bra 	$L__BB0_5;
	mov.f64 	%fd27, 0d4000000000000000;
	add.rn.f64 	%fd51, %fd1, %fd27;
	bra.uni 	$L__BB0_7;
$L__BB0_5:
	setp.neu.f64 	%p13, %fd2, 0d7FF0000000000000;
	@%p13 bra 	$L__BB0_7;
	setp.lt.s32 	%p14, %r7, 0;
	selp.b32 	%r25, %r5, %r4, %p1;
	selp.b32 	%r26, %r25, %r4, %p14;
	mov.b32 	%r27, 0;
	mov.b64 	%fd51, {%r27, %r26};
$L__BB0_7:
	setp.lt.s32 	%p15, %r2, 0;
	setp.eq.s32 	%p16, %r3, 1062207488;
	setp.eq.f32 	%p18, %f1, 0f3F800000;
	add.f64 	%fd28, %fd51, 0d0000000000000000;
	cvt.rn.f32.f64 	%f8, %fd28;
	selp.f32 	%f2, 0f3F800000, %f8, %p18;
	ld.global.u32 	%r28, [%rd1+4];
	cvt.rn.f32.s32 	%f9, %r28;
	ld.global.f32 	%f10, [%rd17];
	sub.f32 	%f3, %f9, %f10;
	cvt.f64.f32 	%fd7, %f3;
	{
	.reg .b32 %temp; 
	mov.b64 	{%temp, %r8}, %fd7;
	}
	abs.f64 	%fd8, %fd7;
	{ // callseq 1, 0
	.param .b64 param0;
	st.param.f64 	[param0], %fd8;
	.param .b64 retval0;
	call.uni (retval0), 
	__internal_accurate_pow, 
	(
	param0
	);
	ld.param.f64 	%fd29, [retval0];
	} // callseq 1
	setp.lt.s32 	%p19, %r8, 0;
	neg.f64 	%fd31, %fd29;
	selp.f64 	%fd32, %fd31, %fd29, %p16;
	selp.f64 	%fd33, %fd32, %fd29, %p19;
	setp.eq.f32 	%p20, %f3, 0f00000000;
	selp.b32 	%r29, %r8, 0, %p16;
	or.b32  	%r30, %r29, 2146435072;
	selp.b32 	%r31, %r30, %r29, %p15;
	mov.b32 	%r32, 0;
	mov.b64 	%fd34, {%r32, %r31};
	selp.f64 	%fd52, %fd34, %fd33, %p20;
	add.f64 	%fd35, %fd7, 0d4000000000000000;
	{
	.reg .b32 %temp; 
	mov.b64 	{%temp, %r33}, %fd35;
	}
	and.b32  	%r34, %r33, 2146435072;
	setp.ne.s32 	%p21, %r34, 2146435072;
	@%p21 bra 	$L__BB0_12;
	setp.nan.f32 	%p22, %f3, %f3;
	@%p22 bra 	$L__BB0_11;
	setp.neu.f64 	%p23, %fd8, 0d7FF0000000000000;
	@%p23 bra 	$L__BB0_12;
	setp.lt.s32 	%p24, %r8, 0;
	selp.b32 	%r35, %r5, %r4, %p1;
	selp.b32 	%r36, %r35, %r4, %p24;
	mov.b32 	%r37, 0;
	mov.b64 	%fd52, {%r37, %r36};
	bra.uni 	$L__BB0_12;
$L__BB0_11:
	mov.f64 	%fd36, 0d4000000000000000;
	add.rn.f64 	%fd52, %fd7, %fd36;
$L__BB0_12:
	setp.lt.s32 	%p25, %r2, 0;
	setp.eq.s32 	%p26, %r3, 1062207488;
	setp.eq.f32 	%p28, %f3, 0f3F800000;
	selp.f64 	%fd37, 0d3FF0000000000000, %fd52, %p28;
	cvt.f64.f32 	%fd38, %f2;
	add.f64 	%fd39, %fd37, %fd38;
	cvt.rn.f32.f64 	%f4, %fd39;
	ld.global.u32 	%r38, [%rd1+8];
	cvt.rn.f32.s32 	%f11, %r38;
	ld.global.f32 	%f12, [%rd17+4];
	sub.f32 	%f5, %f11, %f12;
	cvt.f64.f32 	%fd13, %f5;
	{
	.reg .b32 %temp; 
	mov.b64 	{%temp, %r9}, %fd13;
	}
	abs.f64 	%fd14, %fd13;
	{ // callseq 2, 0
	.param .b64 param0;
	st.param.f64 	[param0], %fd14;
	.param .b64 retval0;
	call.uni (retval0), 
	__internal_accurate_pow, 
	(
	param0
	);
	ld.param.f64 	%fd40, [retval0];
	} // callseq 2
	setp.lt.s32 	%p29, %r9, 0;
	neg.f64 	%fd42, %fd40;
	selp.f64 	%fd43, %fd42, %fd40, %p26;
	selp.f64 	%fd44, %fd43, %fd40, %p29;
	setp.eq.f32 	%p30, %f5, 0f00000000;
	selp.b32 	%r39, %r9, 0, %p26;
	or.b32  	%r40, %r39, 2146435072;
	selp.b32 	%r41, %r40, %r39, %p25;
	mov.b32 	%r42, 0;
	mov.b64 	%fd45, {%r42, %r41};
	selp.f64 	%fd53, %fd45, %fd44, %p30;
	add.f64 	%fd46, %fd13, 0d4000000000000000;
	{
	.reg .b32 %temp; 
	mov.b64 	{%temp, %r43}, %fd46;
	}
	and.b32  	%r44, %r43, 2146435072;
	setp.ne.s32 	%p31, %r44, 2146435072;
	@%p31 bra 	$L__BB0_17;
	setp.nan.f32 	%p32, %f5, %f5;
	@%p32 bra 	$L__BB0_16;
	setp.neu.f64 	%p33, %fd14, 0d7FF0000000000000;
	@%p33 bra 	$L__BB0_17;
	setp.lt.s32 	%p34, %r9, 0;
	selp.b32 	%r45, %r5, %r4, %p1;
	selp.b32 	%r46, %r45, %r4, %p34;
	mov.b32 	%r47, 0;
	mov.b64 	%fd53, {%r47, %r46};
	bra.uni 	$L__BB0_17;
$L__BB0_16:
	mov.f64 	%fd47, 0d4000000000000000;
	add.rn.f64 	%fd53, %fd13, %fd47;
$L__BB0_17:
	setp.eq.f32 	%p35, %f5, 0f3F800000;
	selp.f64 	%fd48, 0d3FF0000000000000, %fd53, %p35;
	cvt.f64.f32 	%fd49, %f4;
	add.f64 	%fd50, %fd48, %fd49;
	cvt.rn.f32.f64 	%f13, %fd50;
	sqrt.rn.f32 	%f14, %f13;
	st.global.f32 	[%rd16], %f14;
	add.s32 	%r48, %r48, 1;
	add.s64 	%rd17, %rd17, 12;
	add.s64 	%rd16, %rd16, 4;
	setp.ne.s32 	%p36, %r48, 8;
	@%p36 bra 	$L__BB0_2;
$L__BB0_18:
	ret;

}
	// .globl	_Z6assignPKfPi
.visible .entry _Z6assignPKfPi(
	.param .u64 .ptr .align 1 _Z6assignPKfPi_param_0,
	.param .u64 .ptr .align 1 _Z6assignPKfPi_param_1
)
{
	.reg .pred 	%p<10>;
	.reg .b32 	%r<14>;
	.reg .b32 	%f<16>;
	.reg .b64 	%rd<9>;

	ld.param.u64 	%rd1, [_Z6assignPKfPi_param_0];
	ld.param.u64 	%rd2, [_Z6assignPKfPi_param_1];
	mov.u32 	%r2, %ctaid.x;
	mov.u32 	%r3, %ntid.x;
	mov.u32 	%r4, %tid.x;
	mad.lo.s32 	%r1, %r2, %r3, %r4;
	setp.gt.u32 	%p1, %r1, 1279;
	@%p1 bra 	$L__BB1_2;
	cvta.to.global.u64 	%rd3, %rd2;
	cvta.to.global.u64 	%rd4, %rd1;
	shl.b32 	%r5, %r1, 3;
	mul.wide.u32 	%rd5, %r5, 4;
	add.s64 	%rd6, %rd4, %rd5;
	ld.global.f32 	%f1, [%rd6];
	setp.geu.f32 	%p2, %f1, 0f7F7FFFFF;
	selp.f32 	%f2, 0f7F7FFFFF, %f1, %p2;
	selp.s32 	%r6, -1, 0, %p2;
	ld.global.f32 	%f3, [%rd6+4];
	setp.lt.f32 	%p3, %f3, %f2;
	selp.f32 	%f4, %f3, %f2, %p3;
	selp.b32 	%r7, 1, %r6, %p3;
	ld.global.f32 	%f5, [%rd6+8];
	setp.lt.f32 	%p4, %f5, %f4;
	selp.f32 	%f6, %f5, %f4, %p4;
	selp.b32 	%r8, 2, %r7, %p4;
	ld.global.f32 	%f7, [%rd6+12];
	setp.lt.f32 	%p5, %f7, %f6;
	selp.f32 	%f8, %f7, %f6, %p5;
	selp.b32 	%r9, 3, %r8, %p5;
	ld.global.f32 	%f9, [%rd6+16];
	setp.lt.f32 	%p6, %f9, %f8;
	selp.f32 	%f10, %f9, %f8, %p6;
	selp.b32 	%r10, 4, %r9, %p6;
	ld.global.f32 	%f11, [%rd6+20];
	setp.lt.f32 	%p7, %f11, %f10;
	selp.f32 	%f12, %f11, %f10, %p7;
	selp.b32 	%r11, 5, %r10, %p7;
	ld.global.f32 	%f13, [%rd6+24];
	setp.lt.f32 	%p8, %f13, %f12;
	selp.f32 	%f14, %f13, %f12, %p8;
	selp.b32 	%r12, 6, %r11, %p8;
	ld.global.f32 	%f15, [%rd6+28];
	setp.lt.f32 	%p9, %f15, %f14;
	selp.b32 	%r13, 7, %r12, %p9;
	mul.wide.u32 	%rd7, %r1, 4;
	add.s64 	%rd8, %rd3, %rd7;
	st.global.u32 	[%rd8], %r13;
$L__BB1_2:
	ret;

}
	// .globl	_Z12newCentroidsPKiS0_Pf
.visible .entry _Z12newCentroidsPKiS0_Pf(
	.param .u64 .ptr .align 1 _Z12newCentroidsPKiS0_Pf_param_0,
	.param .u64 .ptr .align 1 _Z12newCentroidsPKiS0_Pf_param_1,
	.param .u64 .ptr .align 1 _Z12newCentroidsPKiS0_Pf_param_2
)
{
	.reg .pred 	%p<11>;
	.reg .b32 	%r<146>;
	.reg .b32 	%f<8>;
	.reg .b64 	%rd<17>;

	ld.param.u64 	%rd7, [_Z12newCentroidsPKiS0_Pf_param_0];
	ld.param.u64 	%rd8, [_Z12newCentroidsPKiS0_Pf_param_1];
	ld.param.u64 	%rd9, [_Z12newCentroidsPKiS0_Pf_param_2];
	mov.u32 	%r72, %ctaid.x;
	mov.u32 	%r73, %ntid.x;
	mov.u32 	%r74, %tid.x;
	mad.lo.s32 	%r1, %r72, %r73, %r74;
	setp.gt.u32 	%p1, %r1, 7;
	@%p1 bra 	$L__BB2_20;
	cvta.to.global.u64 	%rd10, %rd8;
	add.s64 	%rd16, %rd10, 16;
	cvta.to.global.u64 	%rd11, %rd7;
	add.s64 	%rd15, %rd11, 48;
	mov.b32 	%r114, 0;
	mov.u32 	%r115, %r114;
	mov.u32 	%r116, %r114;
	mov.u32 	%r112, %r114;
	mov.u32 	%r117, %r114;
$L__BB2_2:
	ld.global.u32 	%r76, [%rd16+-16];
	setp.ne.s32 	%p2, %r76, %r1;
	@%p2 bra 	$L__BB2_4;
	ld.global.u32 	%r77, [%rd15+-48];
	add.s32 	%r116, %r116, %r77;
	ld.global.u32 	%r78, [%rd15+-44];
	add.s32 	%r115, %r115, %r78;
	ld.global.u32 	%r79, [%rd15+-40];
	add.s32 	%r114, %r114, %r79;
	add.s32 	%r117, %r117, 1;
$L__BB2_4:
	ld.global.u32 	%r80, [%rd16+-12];
	setp.ne.s32 	%p3, %r80, %r1;
	@%p3 bra 	$L__BB2_6;
	ld.global.u32 	%r81, [%rd15+-36];
	add.s32 	%r116, %r116, %r81;
	ld.global.u32 	%r82, [%rd15+-32];
	add.s32 	%r115, %r115, %r82;
	ld.global.u32 	%r83, [%rd15+-28];
	add.s32 	%r114, %r114, %r83;
	add.s32 	%r117, %r117, 1;
$L__BB2_6:
	ld.global.u32 	%r84, [%rd16+-8];
	setp.ne.s32 	%p4, %r84, %r1;
	@%p4 bra 	$L__BB2_8;
	ld.global.u32 	%r85, [%rd15+-24];
	add.s32 	%r116, %r116, %r85;
	ld.global.u32 	%r86, [%rd15+-20];
	add.s32 	%r115, %r115, %r86;
	ld.global.u32 	%r87, [%rd15+-16];
	add.s32 	%r114, %r114, %r87;
	add.s32 	%r117, %r117, 1;
$L__BB2_8:
	ld.global.u32 	%r88, [%rd16+-4];
	setp.ne.s32 	%p5, %r88, %r1;
	@%p5 bra 	$L__BB2_10;
	ld.global.u32 	%r89, [%rd15+-12];
	add.s32 	%r116, %r116, %r89;
	ld.global.u32 	%r90, [%rd15+-8];
	add.s32 	%r115, %r115, %r90;
	ld.global.u32 	%r91, [%rd15+-4];
	add.s32 	%r114, %r114, %r91;
	add.s32 	%r117, %r117, 1;
$L__BB2_10:
	ld.global.u32 	%r92, [%rd16];
	setp.ne.s32 	%p6, %r92, %r1;
	@%p6 bra 	$L__BB2_12;
	ld.global.u32 	%r93, [%rd15];
	add.s32 	%r116, %r116, %r93;
	ld.global.u32 	%r94, [%rd15+4];
	add.s32 	%r115, %r115, %r94;
	ld.global.u32 	%r95, [%rd15+8];
	add.s32 	%r114, %r114, %r95;
	add.s32 	%r117, %r117, 1;
$L__BB2_12:
	ld.global.u32 	%r96, [%rd16+4];
	setp.ne.s32 	%p7, %r96, %r1;
	@%p7 bra 	$L__BB2_14;
	ld.global.u32 	%r97, [%rd15+12];
	add.s32 	%r116, %r116, %r97;
	ld.global.u32 	%r98, [%rd15+16];
	add.s32 	%r115, %r115, %r98;
	ld.global.u32 	%r99, [%rd15+20];
	add.s32 	%r114, %r114, %r99;
	add.s32 	%r117, %r117, 1;
$L__BB2_14:
	ld.global.u32 	%r100, [%rd16+8];
	setp.ne.s32 	%p8, %r100, %r1;
	@%p8 bra 	$L__BB2_16;
	ld.global.u32 	%r101, [%rd15+24];
	add.s32 	%r116, %r116, %r101;
	ld.global.u32 	%r102, [%rd15+28];
	add.s32 	%r115, %r115, %r102;
	ld.global.u32 	%r103, [%rd15+32];
	add.s32 	%r114, %r114, %r103;
	add.s32 	%r117, %r117, 1;
$L__BB2_16:
	ld.global.u32 	%r104, [%rd16+12];
	setp.ne.s32 	%p9, %r104, %r1;
	@%p9 bra 	$L__BB2_18;
	ld.global.u32 	%r105, [%rd15+36];
	add.s32 	%r116, %r116, %r105;
	ld.global.u32 	%r106, [%rd15+40];
	add.s32 	%r115, %r115, %r106;
	ld.global.u32 	%r107, [%rd15+44];
	add.s32 	%r114, %r114, %r107;
	add.s32 	%r117, %r117, 1;
$L__BB2_18:
	add.s32 	%r112, %r112, 8;
	add.s64 	%rd16, %rd16, 32;
	add.s64 	%rd15, %rd15, 96;
	setp.ne.s32 	%p10, %r112, 1280;
	@%p10 bra 	$L__BB2_2;
	mul.lo.s32 	%r108, %r1, 3;
	cvt.rn.f32.s32 	%f1, %r117;
	cvt.rn.f32.s32 	%f2, %r116;
	div.rn.f32 	%f3, %f2, %f1;
	cvta.to.global.u64 	%rd12, %rd9;
	mul.wide.u32 	%rd13, %r108, 4;
	add.s64 	%rd14, %rd12, %rd13;
	st.global.f32 	[%rd14], %f3;
	cvt.rn.f32.s32 	%f4, %r115;
	div.rn.f32 	%f5, %f4, %f1;
	st.global.f32 	[%rd14+4], %f5;
	cvt.rn.f32.s32 	%f6, %r114;
	div.rn.f32 	%f7, %f6, %f1;
	st.global.f32 	[%rd14+8], %f7;
$L__BB2_20:
	ret;

}
	// .globl	_Z21distances_calculationPKiPiPKf
.visible .entry _Z21distances_calculationPKiPiPKf(
	.param .u64 .ptr .align 1 _Z21distances_calculationPKiPiPKf_param_0,
	.param .u64 .ptr .align 1 _Z21distances_calculationPKiPiPKf_param_1,
	.param .u64 .ptr .align 1 _Z21distances_calculationPKiPiPKf_param_2
)
{
	.reg .pred 	%p<9>;
	.reg .b32 	%r<16>;
	.reg .b32 	%f<83>;
	.reg .b64 	%rd<11>;

	ld.param.u64 	%rd1, [_Z21distances_calculationPKiPiPKf_param_0];
	ld.param.u64 	%rd2, [_Z21distances_calculationPKiPiPKf_param_1];
	ld.param.u64 	%rd3, [_Z21distances_calculationPKiPiPKf_param_2];
	mov.u32 	%r2, %ctaid.x;
	mov.u32 	%r3, %ntid.x;
	mov.u32 	%r4, %tid.x;
	mad.lo.s32 	%r1, %r2, %r3, %r4;
	setp.gt.u32 	%p1, %r1, 1279;
	@%p1 bra 	$L__BB3_2;
	cvta.to.global.u64 	%rd4, %rd2;
	cvta.to.global.u64 	%rd5, %rd3;
	cvta.to.global.u64 	%rd6, %rd1;
	mul.lo.s32 	%r5, %r1, 3;
	mul.wide.u32 	%rd7, %r5, 4;
	add.s64 	%rd8, %rd6, %rd7;
	ld.global.u32 	%r6, [%rd8];
	ld.global.u32 	%r7, [%rd8+4];
	ld.global.u32 	%r8, [%rd8+8];
	ld.global.f32 	%f1, [%rd5];
	ld.global.f32 	%f2, [%rd5+4];
	ld.global.f32 	%f3, [%rd5+8];
	cvt.rn.f32.s32 	%f4, %r6;
	sub.f32 	%f5, %f4, %f1;
	fma.rn.f32 	%f6, %f5, %f5, 0f00000000;
	cvt.rn.f32.s32 	%f7, %r7;
	sub.f32 	%f8, %f7, %f2;
	fma.rn.f32 	%f9, %f8, %f8, %f6;
	cvt.rn.f32.s32 	%f10, %r8;
	sub.f32 	%f11, %f10, %f3;
	fma.rn.f32 	%f12, %f11, %f11, %f9;
	min.f32 	%f13, %f12, 0f7F800000;
	ld.global.f32 	%f14, [%rd5+12];
	ld.global.f32 	%f15, [%rd5+16];
	ld.global.f32 	%f16, [%rd5+20];
	sub.f32 	%f17, %f4, %f14;
	fma.rn.f32 	%f18, %f17, %f17, 0f00000000;
	sub.f32 	%f19, %f7, %f15;
	fma.rn.f32 	%f20, %f19, %f19, %f18;
	sub.f32 	%f21, %f10, %f16;
	fma.rn.f32 	%f22, %f21, %f21, %f20;
	setp.lt.f32 	%p2, %f22, %f13;
	selp.f32 	%f23, %f22, %f13, %p2;
	selp.u32 	%r9, 1, 0, %p2;
	ld.global.f32 	%f24, [%rd5+24];
	ld.global.f32 	%f25, [%rd5+28];
	ld.global.f32 	%f26, [%rd5+32];
	sub.f32 	%f27, %f4, %f24;
	fma.rn.f32 	%f28, %f27, %f27, 0f00000000;
	sub.f32 	%f29, %f7, %f25;
	fma.rn.f32 	%f30, %f29, %f29, %f28;
	sub.f32 	%f31, %f10, %f26;
	fma.rn.f32 	%f32, %f31, %f31, %f30;
	setp.lt.f32 	%p3, %f32, %f23;
	selp.f32 	%f33, %f32, %f23, %p3;
	selp.b32 	%r10, 2, %r9, %p3;
	ld.global.f32 	%f34, [%rd5+36];
	ld.global.f32 	%f35, [%rd5+40];
	ld.global.f32 	%f36, [%rd5+44];
	sub.f32 	%f37, %f4, %f34;
	fma.rn.f32 	%f38, %f37, %f37, 0f00000000;
	sub.f32 	%f39, %f7, %f35;
	fma.rn.f32 	%f40, %f39, %f39, %f38;
	sub.f32 	%f41, %f10, %f36;
	fma.rn.f32 	%f42, %f41, %f41, %f40;
	setp.lt.f32 	%p4, %f42, %f33;
	selp.f32 	%f43, %f42, %f33, %p4;
	selp.b32 	%r11, 3, %r10, %p4;
	ld.global.f32 	%f44, [%rd5+48];
	ld.global.f32 	%f45, [%rd5+52];
	ld.global.f32 	%f46, [%rd5+56];
	sub.f32 	%f47, %f4, %f44;
	fma.rn.f32 	%f48, %f47, %f47, 0f00000000;
	sub.f32 	%f49, %f7, %f45;
	fma.rn.f32 	%f50, %f49, %f49, %f48;
	sub.f32 	%f51, %f10, %f46;
	fma.rn.f32 	%f52, %f51, %f51, %f50;
	setp.lt.f32 	%p5, %f52, %f43;
	selp.f32 	%f53, %f52, %f43, %p5;
	selp.b32 	%r12, 4, %r11, %p5;
	ld.global.f32 	%f54, [%rd5+60];
	ld.global.f32 	%f55, [%rd5+64];
	ld.global.f32 	%f56, [%rd5+68];
	sub.f32 	%f57, %f4, %f54;
	fma.rn.f32 	%f58, %f57, %f57, 0f00000000;
	sub.f32 	%f59, %f7, %f55;
	fma.rn.f32 	%f60, %f59, %f59, %f58;
	sub.f32 	%f61, %f10, %f56;
	fma.rn.f32 	%f62, %f61, %f61, %f60;
	setp.lt.f32 	%p6, %f62, %f53;
	selp.f32 	%f63, %f62, %f53, %p6;
	selp.b32 	%r13, 5, %r12, %p6;
	ld.global.f32 	%f64, [%rd5+72];
	ld.global.f32 	%f65, [%rd5+76];
	ld.global.f32 	%f66, [%rd5+80];
	sub.f32 	%f67, %f4, %f64;
	fma.rn.f32 	%f68, %f67, %f67, 0f00000000;
	sub.f32 	%f69, %f7, %f65;
	fma.rn.f32 	%f70, %f69, %f69, %f68;
	sub.f32 	%f71, %f10, %f66;
	fma.rn.f32 	%f72, %f71, %f71, %f70;
	setp.lt.f32 	%p7, %f72, %f63;
	selp.f32 	%f73, %f72, %f63, %p7;
	selp.b32 	%r14, 6, %r13, %p7;
	ld.global.f32 	%f74, [%rd5+84];
	ld.global.f32 	%f75, [%rd5+88];
	ld.global.f32 	%f76, [%rd5+92];
	sub.f32 	%f77, %f4, %f74;
	fma.rn.f32 	%f78, %f77, %f77, 0f00000000;
	sub.f32 	%f79, %f7, %f75;
	fma.rn.f32 	%f80, %f79, %f79, %f78;
	sub.f32 	%f81, %f10, %f76;
	fma.rn.f32 	%f82, %f81, %f81, %f80;
	setp.lt.f32 	%p8, %f82, %f73;
	selp.b32 	%r15, 7, %r14, %p8;
	mul.wide.u32 	%rd9, %r1, 4;
	add.s64 	%rd10, %rd4, %rd9;
	st.global.u32 	[%rd10], %r15;
$L__BB3_2:
	ret;

}
	// .globl	_Z14move_centroidsPKiS0_PfPi
.visible .entry _Z14move_centroidsPKiS0_PfPi(
	.param .u64 .ptr .align 1 _Z14move_centroidsPKiS0_PfPi_param_0,
	.param .u64 .ptr .align 1 _Z14move_centroidsPKiS0_PfPi_param_1,
	.param .u64 .ptr .align 1 _Z14move_centroidsPKiS0_PfPi_param_2,
	.param .u64 .ptr .align 1 _Z14move_centroidsPKiS0_PfPi_param_3
)
{
	.local .align 16 .b8 	__local_depot4[128];
	.reg .b64 	%SP;
	.reg .b64 	%SPL;
	.reg .pred 	%p<8>;
	.reg .b32 	%r<105>;
	.reg .b32 	%f<104>;
	.reg .b64 	%rd<47>;
	// demoted variable
	.shared .align 4 .b8 _ZZ14move_centroidsPKiS0_PfPiE7sPoints[384];
	// demoted variable
	.shared .align 4 .b8 _ZZ14move_centroidsPKiS0_PfPiE4sp2c[128];
	mov.u64 	%SPL, __local_depot4;
	ld.param.u64 	%rd3, [_Z14move_centroidsPKiS0_PfPi_param_0];
	ld.param.u64 	%rd4, [_Z14move_centroidsPKiS0_PfPi_param_1];
	add.u64 	%rd1, %SPL, 0;
	add.u64 	%rd2, %SPL, 96;
	mov.u32 	%r24, %ctaid.x;
	mov.u32 	%r1, %ntid.x;
	mov.u32 	%r2, %tid.x;
	mad.lo.s32 	%r3, %r24, %r1, %r2;
	setp.gt.u32 	%p1, %r3, 1279;
	@%p1 bra 	$L__BB4_11;
	cvta.to.global.u64 	%rd9, %rd4;
	cvta.to.global.u64 	%rd10, %rd3;
	mul.lo.s32 	%r4, %r3, 3;
	mul.wide.u32 	%rd11, %r4, 4;
	add.s64 	%rd12, %rd10, %rd11;
	ld.global.u32 	%r25, [%rd12];
	mov.u32 	%r26, _ZZ14move_centroidsPKiS0_PfPiE7sPoints;
	mad.lo.s32 	%r27, %r2, 12, %r26;
	st.shared.u32 	[%r27], %r25;
	ld.global.u32 	%r28, [%rd12+4];
	st.shared.u32 	[%r27+4], %r28;
	ld.global.u32 	%r29, [%rd12+8];
	st.shared.u32 	[%r27+8], %r29;
	mul.wide.u32 	%rd13, %r3, 4;
	add.s64 	%rd14, %rd9, %rd13;
	ld.global.u32 	%r30, [%rd14];
	shl.b32 	%r31, %r2, 2;
	mov.u32 	%r32, _ZZ14move_centroidsPKiS0_PfPiE4sp2c;
	add.s32 	%r33, %r32, %r31;
	st.shared.u32 	[%r33], %r30;
	bar.sync 	0;
	setp.ne.s32 	%p2, %r2, 0;
	@%p2 bra 	$L__BB4_9;
	mov.f32 	%f1, 0f00000000;
	st.local.v4.f32 	[%rd1], {%f1, %f1, %f1, %f1};
	st.local.v4.f32 	[%rd1+16], {%f1, %f1, %f1, %f1};
	st.local.v4.f32 	[%rd1+32], {%f1, %f1, %f1, %f1};
	st.local.v4.f32 	[%rd1+48], {%f1, %f1, %f1, %f1};
	st.local.v4.f32 	[%rd1+64], {%f1, %f1, %f1, %f1};
	st.local.v4.f32 	[%rd1+80], {%f1, %f1, %f1, %f1};
	mov.b32 	%r101, 0;
	st.local.v4.u32 	[%rd2], {%r101, %r101, %r101, %r101};
	st.local.v4.u32 	[%rd2+16], {%r101, %r101, %r101, %r101};
	and.b32  	%r5, %r1, 3;
	setp.lt.u32 	%p3, %r1, 4;
	@%p3 bra 	$L__BB4_5;
	and.b32  	%r101, %r1, 2044;
	add.s32 	%r99, %r32, 8;
	add.s32 	%r98, %r26, 24;
	and.b32  	%r39, %r1, -4;
	neg.s32 	%r100, %r39;
$L__BB4_4:
	ld.shared.u32 	%r40, [%r99+-8];
	mul.lo.s32 	%r41, %r40, 3;
	ld.shared.u32 	%r42, [%r98+-24];
	cvt.rn.f32.s32 	%f2, %r42;
	mul.wide.s32 	%rd15, %r41, 4;
	add.s64 	%rd16, %rd1, %rd15;
	ld.local.f32 	%f3, [%rd16];
	add.f32 	%f4, %f3, %f2;
	st.local.f32 	[%rd16], %f4;
	ld.shared.u32 	%r43, [%r98+-20];
	cvt.rn.f32.s32 	%f5, %r43;
	ld.local.f32 	%f6, [%rd16+4];
	add.f32 	%f7, %f6, %f5;
	st.local.f32 	[%rd16+4], %f7;
	ld.shared.u32 	%r44, [%r98+-16];
	cvt.rn.f32.s32 	%f8, %r44;
	ld.local.f32 	%f9, [%rd16+8];
	add.f32 	%f10, %f9, %f8;
	st.local.f32 	[%rd16+8], %f10;
	mul.wide.s32 	%rd17, %r40, 4;
	add.s64 	%rd18, %rd2, %rd17;
	ld.local.u32 	%r45, [%rd18];
	add.s32 	%r46, %r45, 1;
	st.local.u32 	[%rd18], %r46;
	ld.shared.u32 	%r47, [%r99+-4];
	mul.lo.s32 	%r48, %r47, 3;
	ld.shared.u32 	%r49, [%r98+-12];
	cvt.rn.f32.s32 	%f11, %r49;
	mul.wide.s32 	%rd19, %r48, 4;
	add.s64 	%rd20, %rd1, %rd19;
	ld.local.f32 	%f12, [%rd20];
	add.f32 	%f13, %f12, %f11;
	st.local.f32 	[%rd20], %f13;
	ld.shared.u32 	%r50, [%r98+-8];
	cvt.rn.f32.s32 	%f14, %r50;
	ld.local.f32 	%f15, [%rd20+4];
	add.f32 	%f16, %f15, %f14;
	st.local.f32 	[%rd20+4], %f16;
	ld.shared.u32 	%r51, [%r98+-4];
	cvt.rn.f32.s32 	%f17, %r51;
	ld.local.f32 	%f18, [%rd20+8];
	add.f32 	%f19, %f18, %f17;
	st.local.f32 	[%rd20+8], %f19;
	mul.wide.s32 	%rd21, %r47, 4;
	add.s64 	%rd22, %rd2, %rd21;
	ld.local.u32 	%r52, [%rd22];
	add.s32 	%r53, %r52, 1;
	st.local.u32 	[%rd22], %r53;
	ld.shared.u32 	%r54, [%r99];
	mul.lo.s32 	%r55, %r54, 3;
	ld.shared.u32 	%r56, [%r98];
	cvt.rn.f32.s32 	%f20, %r56;
	mul.wide.s32 	%rd23, %r55, 4;
	add.s64 	%rd24, %rd1, %rd23;
	ld.local.f32 	%f21, [%rd24];
	add.f32 	%f22, %f21, %f20;
	st.local.f32 	[%rd24], %f22;
	ld.shared.u32 	%r57, [%r98+4];
	cvt.rn.f32.s32 	%f23, %r57;
	ld.local.f32 	%f24, [%rd24+4];
	add.f32 	%f25, %f24, %f23;
	st.local.f32 	[%rd24+4], %f25;
	ld.shared.u32 	%r58, [%r98+8];
	cvt.rn.f32.s32 	%f26, %r58;
	ld.local.f32 	%f27, [%rd24+8];
	add.f32 	%f28, %f27, %f26;
	st.local.f32 	[%rd24+8], %f28;
	mul.wide.s32 	%rd25, %r54, 4;
	add.s64 	%rd26, %rd2, %rd25;
	ld.local.u32 	%r59, [%rd26];
	add.s32 	%r60, %r59, 1;
	st.local.u32 	[%rd26], %r60;
	ld.shared.u32 	%r61, [%r99+4];
	mul.lo.s32 	%r62, %r61, 3;
	ld.shared.u32 	%r63, [%r98+12];
	cvt.rn.f32.s32 	%f29, %r63;
	mul.wide.s32 	%rd27, %r62, 4;
	add.s64 	%rd28, %rd1, %rd27;
	ld.local.f32 	%f30, [%rd28];
	add.f32 	%f31, %f30, %f29;
	st.local.f32 	[%rd28], %f31;
	ld.shared.u32 	%r64, [%r98+16];
	cvt.rn.f32.s32 	%f32, %r64;
	ld.local.f32 	%f33, [%rd28+4];
	add.f32 	%f34, %f33, %f32;
	st.local.f32 	[%rd28+4], %f34;
	ld.shared.u32 	%r65, [%r98+20];
	cvt.rn.f32.s32 	%f35, %r65;
	ld.local.f32 	%f36, [%rd28+8];
	add.f32 	%f37, %f36, %f35;
	st.local.f32 	[%rd28+8], %f37;
	mul.wide.s32 	%rd29, %r61, 4;
	add.s64 	%rd30, %rd2, %rd29;
	ld.local.u32 	%r66, [%rd30];
	add.s32 	%r67, %r66, 1;
	st.local.u32 	[%rd30], %r67;
	add.s32 	%r100, %r100, 4;
	add.s32 	%r99, %r99, 16;
	add.s32 	%r98, %r98, 48;
	setp.ne.s32 	%p4, %r100, 0;
	@%p4 bra 	$L__BB4_4;
$L__BB4_5:
	setp.eq.s32 	%p5, %r5, 0;
	@%p5 bra 	$L__BB4_8;
	mad.lo.s32 	%r69, %r101, 12, %r26;
	add.s32 	%r104, %r69, 8;
	shl.b32 	%r70, %r101, 2;
	add.s32 	%r103, %r32, %r70;
	neg.s32 	%r102, %r5;
$L__BB4_7:
	.pragma "nounroll";
	ld.shared.u32 	%r72, [%r103];
	mul.lo.s32 	%r73, %r72, 3;
	ld.shared.u32 	%r74, [%r104+-8];
	cvt.rn.f32.s32 	%f38, %r74;
	mul.wide.s32 	%rd31, %r73, 4;
	add.s64 	%rd32, %rd1, %rd31;
	ld.local.f32 	%f39, [%rd32];
	add.f32 	%f40, %f39, %f38;
	st.local.f32 	[%rd32], %f40;
	ld.shared.u32 	%r75, [%r104+-4];
	cvt.rn.f32.s32 	%f41, %r75;
	ld.local.f32 	%f42, [%rd32+4];
	add.f32 	%f43, %f42, %f41;
	st.local.f32 	[%rd32+4], %f43;
	ld.shared.u32 	%r76, [%r104];
	cvt.rn.f32.s32 	%f44, %r76;
	ld.local.f32 	%f45, [%rd32+8];
	add.f32 	%f46, %f45, %f44;
	st.local.f32 	[%rd32+8], %f46;
	mul.wide.s32 	%rd33, %r72, 4;
	add.s64 	%rd34, %rd2, %rd33;
	ld.local.u32 	%r77, [%rd34];
	add.s32 	%r78, %r77, 1;
	st.local.u32 	[%rd34], %r78;
	add.s32 	%r104, %r104, 12;
	add.s32 	%r103, %r103, 4;
	add.s32 	%r102, %r102, 1;
	setp.ne.s32 	%p6, %r102, 0;
	@%p6 bra 	$L__BB4_7;
$L__BB4_8:
	ld.param.u64 	%rd45, [_Z14move_centroidsPKiS0_PfPi_param_3];
	ld.param.u64 	%rd43, [_Z14move_centroidsPKiS0_PfPi_param_2];
	ld.local.f32 	%f47, [%rd1];
	cvta.to.global.u64 	%rd35, %rd43;
	atom.global.add.f32 	%f48, [%rd35], %f47;
	ld.local.f32 	%f49, [%rd1+4];
	atom.global.add.f32 	%f50, [%rd35+4], %f49;
	ld.local.f32 	%f51, [%rd1+8];
	atom.global.add.f32 	%f52, [%rd35+8], %f51;
	ld.local.u32 	%r79, [%rd2];
	cvta.to.global.u64 	%rd36, %rd45;
	atom.global.add.u32 	%r80, [%rd36], %r79;
	ld.local.f32 	%f53, [%rd1+12];
	atom.global.add.f32 	%f54, [%rd35+12], %f53;
	ld.local.f32 	%f55, [%rd1+16];
	atom.global.add.f32 	%f56, [%rd35+16], %f55;
	ld.local.f32 	%f57, [%rd1+20];
	atom.global.add.f32 	%f58, [%rd35+20], %f57;
	ld.local.u32 	%r81, [%rd2+4];
	atom.global.add.u32 	%r82, [%rd36+4], %r81;
	ld.local.f32 	%f59, [%rd1+24];
	atom.global.add.f32 	%f60, [%rd35+24], %f59;
	ld.local.f32 	%f61, [%rd1+28];
	atom.global.add.f32 	%f62, [%rd35+28], %f61;
	ld.local.f32 	%f63, [%rd1+32];
	atom.global.add.f32 	%f64, [%rd35+32], %f63;
	ld.local.u32 	%r83, [%rd2+8];
	atom.global.add.u32 	%r84, [%rd36+8], %r83;
	ld.local.f32 	%f65, [%rd1+36];
	atom.global.add.f32 	%f66, [%rd35+36], %f65;
	ld.local.f32 	%f67, [%rd1+40];
	atom.global.add.f32 	%f68, [%rd35+40], %f67;
	ld.local.f32 	%f69, [%rd1+44];
	atom.global.add.f32 	%f70, [%rd35+44], %f69;
	ld.local.u32 	%r85, [%rd2+12];
	atom.global.add.u32 	%r86, [%rd36+12], %r85;
	ld.local.f32 	%f71, [%rd1+48];
	atom.global.add.f32 	%f72, [%rd35+48], %f71;
	ld.local.f32 	%f73, [%rd1+52];
	atom.global.add.f32 	%f74, [%rd35+52], %f73;
	ld.local.f32 	%f75, [%rd1+56];
	atom.global.add.f32 	%f76, [%rd35+56], %f75;
	ld.local.u32 	%r87, [%rd2+16];
	atom.global.add.u32 	%r88, [%rd36+16], %r87;
	ld.local.f32 	%f77, [%rd1+60];
	atom.global.add.f32 	%f78, [%rd35+60], %f77;
	ld.local.f32 	%f79, [%rd1+64];
	atom.global.add.f32 	%f80, [%rd35+64], %f79;
	ld.local.f32 	%f81, [%rd1+68];
	atom.global.add.f32 	%f82, [%rd35+68], %f81;
	ld.local.u32 	%r89, [%rd2+20];
	atom.global.add.u32 	%r90, [%rd36+20], %r89;
	ld.local.f32 	%f83, [%rd1+72];
	atom.global.add.f32 	%f84, [%rd35+72], %f83;
	ld.local.f32 	%f85, [%rd1+76];
	atom.global.add.f32 	%f86, [%rd35+76], %f85;
	ld.local.f32 	%f87, [%rd1+80];
	atom.global.add.f32 	%f88, [%rd35+80], %f87;
	ld.local.u32 	%r91, [%rd2+24];
	atom.global.add.u32 	%r92, [%rd36+24], %r91;
	ld.local.f32 	%f89, [%rd1+84];
	atom.global.add.f32 	%f90, [%rd35+84], %f89;
	ld.local.f32 	%f91, [%rd1+88];
	atom.global.add.f32 	%f92, [%rd35+88], %f91;
	ld.local.f32 	%f93, [%rd1+92];
	atom.global.add.f32 	%f94, [%rd35+92], %f93;
	ld.local.u32 	%r93, [%rd2+28];
	atom.global.add.u32 	%r94, [%rd36+28], %r93;
$L__BB4_9:
	bar.sync 	0;
	setp.gt.u32 	%p7, %r3, 7;
	@%p7 bra 	$L__BB4_11;
	ld.param.u64 	%rd46, [_Z14move_centroidsPKiS0_PfPi_param_3];
	ld.param.u64 	%rd44, [_Z14move_centroidsPKiS0_PfPi_param_2];
	cvta.to.global.u64 	%rd37, %rd46;
	mul.wide.u32 	%rd38, %r3, 4;
	add.s64 	%rd39, %rd37, %rd38;
	cvta.to.global.u64 	%rd40, %rd44;
	mul.wide.u32 	%rd41, %r4, 4;
	add.s64 	%rd42, %rd40, %rd41;
	ld.global.f32 	%f95, [%rd42];
	ld.global.u32 	%r95, [%rd39];
	cvt.rn.f32.s32 	%f96, %r95;
	div.rn.f32 	%f97, %f95, %f96;
	st.global.f32 	[%rd42], %f97;
	ld.global.f32 	%f98, [%rd42+4];
	ld.global.u32 	%r96, [%rd39];
	cvt.rn.f32.s32 	%f99, %r96;
	div.rn.f32 	%f100, %f98, %f99;
	st.global.f32 	[%rd42+4], %f100;
	ld.global.f32 	%f101, [%rd42+8];
	ld.global.u32 	%r97, [%rd39];
	cvt.rn.f32.s32 	%f102, %r97;
	div.rn.f32 	%f103, %f101, %f102;
	st.global.f32 	[%rd42+8], %f103;
$L__BB4_11:
	ret;

}
.func  (.param .b64 func_retval0) __internal_accurate_pow(
	.param .b64 __internal_accurate_pow_param_0
)
{
	.reg .pred 	%p<8>;
	.reg .b32 	%r<49>;
	.reg .b32 	%f<3>;
	.reg .b64 	%fd<109>;

	ld.param.f64 	%fd10, [__internal_accurate_pow_param_0];
	{
	.reg .b32 %temp; 
	mov.b64 	{%temp, %r46}, %fd10;
	}
	{
	.reg .b32 %temp; 
	mov.b64 	{%r45, %temp}, %fd10;
	}
	shr.u32 	%r47, %r46, 20;
	setp.gt.u32 	%p1, %r46, 1048575;
	@%p1 bra 	$L__BB5_2;
	mul.f64 	%fd11, %fd10, 0d4350000000000000;
	{
	.reg .b32 %temp; 
	mov.b64 	{%temp, %r46}, %fd11;
	}
	{
	.reg .b32 %temp; 
	mov.b64 	{%r45, %temp}, %fd11;
	}
	shr.u32 	%r16, %r46, 20;
	add.s32 	%r47, %r16, -54;
$L__BB5_2:
	add.s32 	%r48, %r47, -1023;
	and.b32  	%r17, %r46, -2146435073;
	or.b32  	%r18, %r17, 1072693248;
	mov.b64 	%fd107, {%r45, %r18};
	setp.lt.u32 	%p2, %r18, 1073127583;
	@%p2 bra 	$L__BB5_4;
	{
	.reg .b32 %temp; 
	mov.b64 	{%r19, %temp}, %fd107;
	}
	{
	.reg .b32 %temp; 
	mov.b64 	{%temp, %r20}, %fd107;
	}
	add.s32 	%r21, %r20, -1048576;
	mov.b64 	%fd107, {%r19, %r21};
	add.s32 	%r48, %r47, -1022;
$L__BB5_4:
	add.f64 	%fd12, %fd107, 0dBFF0000000000000;
	add.f64 	%fd13, %fd107, 0d3FF0000000000000;
	rcp.approx.ftz.f64 	%fd14, %fd13;
	neg.f64 	%fd15, %fd13;
	fma.rn.f64 	%fd16, %fd15, %fd14, 0d3FF0000000000000;
	fma.rn.f64 	%fd17, %fd16, %fd16, %fd16;
	fma.rn.f64 	%fd18, %fd17, %fd14, %fd14;
	mul.f64 	%fd19, %fd12, %fd18;
	fma.rn.f64 	%fd20, %fd12, %fd18, %fd19;
	mul.f64 	%fd21, %fd20, %fd20;
	fma.rn.f64 	%fd22, %fd21, 0d3EB0F5FF7D2CAFE2, 0d3ED0F5D241AD3B5A;
	fma.rn.f64 	%fd23, %fd22, %fd21, 0d3EF3B20A75488A3F;
	fma.rn.f64 	%fd24, %fd23, %fd21, 0d3F1745CDE4FAECD5;
	fma.rn.f64 	%fd25, %fd24, %fd21, 0d3F3C71C7258A578B;
	fma.rn.f64 	%fd26, %fd25, %fd21, 0d3F6249249242B910;
	fma.rn.f64 	%fd27, %fd26, %fd21, 0d3F89999999999DFB;
	sub.f64 	%fd28, %fd12, %fd20;
	add.f64 	%fd29, %fd28, %fd28;
	neg.f64 	%fd30, %fd20;
	fma.rn.f64 	%fd31, %fd30, %fd12, %fd29;
	mul.f64 	%fd32, %fd18, %fd31;
	fma.rn.f64 	%fd33, %fd21, %fd27, 0d3FB5555555555555;
	mov.f64 	%fd34, 0d3FB5555555555555;
	sub.f64 	%fd35, %fd34, %fd33;
	fma.rn.f64 	%fd36, %fd21, %fd27, %fd35;
	add.f64 	%fd37, %fd36, 0dBC46A4CB00B9E7B0;
	add.f64 	%fd38, %fd33, %fd37;
	sub.f64 	%fd39, %fd33, %fd38;
	add.f64 	%fd40, %fd37, %fd39;
	mul.rn.f64 	%fd41, %fd20, %fd20;
	neg.f64 	%fd42, %fd41;
	fma.rn.f64 	%fd43, %fd20, %fd20, %fd42;
	{
	.reg .b32 %temp; 
	mov.b64 	{%r22, %temp}, %fd32;
	}
	{
	.reg .b32 %temp; 
	mov.b64 	{%temp, %r23}, %fd32;
	}
	add.s32 	%r24, %r23, 1048576;
	mov.b64 	%fd44, {%r22, %r24};
	fma.rn.f64 	%fd45, %fd20, %fd44, %fd43;
	mul.rn.f64 	%fd46, %fd41, %fd20;
	neg.f64 	%fd47, %fd46;
	fma.rn.f64 	%fd48, %fd41, %fd20, %fd47;
	fma.rn.f64 	%fd49, %fd41, %fd32, %fd48;
	fma.rn.f64 	%fd50, %fd45, %fd20, %fd49;
	mul.rn.f64 	%fd51, %fd38, %fd46;
	neg.f64 	%fd52, %fd51;
	fma.rn.f64 	%fd53, %fd38, %fd46, %fd52;
	fma.rn.f64 	%fd54, %fd38, %fd50, %fd53;
	fma.rn.f64 	%fd55, %fd40, %fd46, %fd54;
	add.f64 	%fd56, %fd51, %fd55;
	sub.f64 	%fd57, %fd51, %fd56;
	add.f64 	%fd58, %fd55, %fd57;
	add.f64 	%fd59, %fd20, %fd56;
	sub.f64 	%fd60, %fd20, %fd59;
	add.f64 	%fd61, %fd56, %fd60;
	add.f64 	%fd62, %fd58, %fd61;
	add.f64 	%fd63, %fd32, %fd62;
	add.f64 	%fd64, %fd59, %fd63;
	sub.f64 	%fd65, %fd59, %fd64;
	add.f64 	%fd66, %fd63, %fd65;
	xor.b32  	%r25, %r48, -2147483648;
	mov.b32 	%r26, 1127219200;
	mov.b64 	%fd67, {%r25, %r26};
	mov.b32 	%r27, -2147483648;
	mov.b64 	%fd68, {%r27, %r26};
	sub.f64 	%fd69, %fd67, %fd68;
	fma.rn.f64 	%fd70, %fd69, 0d3FE62E42FEFA39EF, %fd64;
	fma.rn.f64 	%fd71, %fd69, 0dBFE62E42FEFA39EF, %fd70;
	sub.f64 	%fd72, %fd71, %fd64;
	sub.f64 	%fd73, %fd66, %fd72;
	fma.rn.f64 	%fd74, %fd69, 0d3C7ABC9E3B39803F, %fd73;
	add.f64 	%fd75, %fd70, %fd74;
	sub.f64 	%fd76, %fd70, %fd75;
	add.f64 	%fd77, %fd74, %fd76;
	mov.f64 	%fd78, 0d4000000000000000;
	{
	.reg .b32 %temp; 
	mov.b64 	{%temp, %r28}, %fd78;
	}
	{
	.reg .b32 %temp; 
	mov.b64 	{%r29, %temp}, %fd78;
	}
	shl.b32 	%r30, %r28, 1;
	setp.gt.u32 	%p3, %r30, -33554433;
	and.b32  	%r31, %r28, -15728641;
	selp.b32 	%r32, %r31, %r28, %p3;
	mov.b64 	%fd79, {%r29, %r32};
	mul.rn.f64 	%fd80, %fd75, %fd79;
	neg.f64 	%fd81, %fd80;
	fma.rn.f64 	%fd82, %fd75, %fd79, %fd81;
	fma.rn.f64 	%fd83, %fd77, %fd79, %fd82;
	add.f64 	%fd4, %fd80, %fd83;
	sub.f64 	%fd84, %fd80, %fd4;
	add.f64 	%fd5, %fd83, %fd84;
	fma.rn.f64 	%fd85, %fd4, 0d3FF71547652B82FE, 0d4338000000000000;
	{
	.reg .b32 %temp; 
	mov.b64 	{%r13, %temp}, %fd85;
	}
	mov.f64 	%fd86, 0dC338000000000000;
	add.rn.f64 	%fd87, %fd85, %fd86;
	fma.rn.f64 	%fd88, %fd87, 0dBFE62E42FEFA39EF, %fd4;
	fma.rn.f64 	%fd89, %fd87, 0dBC7ABC9E3B39803F, %fd88;
	fma.rn.f64 	%fd90, %fd89, 0d3E5ADE1569CE2BDF, 0d3E928AF3FCA213EA;
	fma.rn.f64 	%fd91, %fd90, %fd89, 0d3EC71DEE62401315;
	fma.rn.f64 	%fd92, %fd91, %fd89, 0d3EFA01997C89EB71;
	fma.rn.f64 	%fd93, %fd92, %fd89, 0d3F2A01A014761F65;
	fma.rn.f64 	%fd94, %fd93, %fd89, 0d3F56C16C1852B7AF;
	fma.rn.f64 	%fd95, %fd94, %fd89, 0d3F81111111122322;
	fma.rn.f64 	%fd96, %fd95, %fd89, 0d3FA55555555502A1;
	fma.rn.f64 	%fd97, %fd96, %fd89, 0d3FC5555555555511;
	fma.rn.f64 	%fd98, %fd97, %fd89, 0d3FE000000000000B;
	fma.rn.f64 	%fd99, %fd98, %fd89, 0d3FF0000000000000;
	fma.rn.f64 	%fd100, %fd99, %fd89, 0d3FF0000000000000;
	{
	.reg .b32 %temp; 
	mov.b64 	{%r14, %temp}, %fd100;
	}
	{
	.reg .b32 %temp; 
	mov.b64 	{%temp, %r15}, %fd100;
	}
	shl.b32 	%r33, %r13, 20;
	add.s32 	%r34, %r33, %r15;
	mov.b64 	%fd108, {%r14, %r34};
	{
	.reg .b32 %temp; 
	mov.b64 	{%temp, %r35}, %fd4;
	}
	mov.b32 	%f2, %r35;
	abs.f32 	%f1, %f2;
	setp.lt.f32 	%p4, %f1, 0f4086232B;
	@%p4 bra 	$L__BB5_7;
	setp.lt.f64 	%p5, %fd4, 0d0000000000000000;
	add.f64 	%fd101, %fd4, 0d7FF0000000000000;
	selp.f64 	%fd108, 0d0000000000000000, %fd101, %p5;
	setp.geu.f32 	%p6, %f1, 0f40874800;
	@%p6 bra 	$L__BB5_7;
	shr.u32 	%r36, %r13, 31;
	add.s32 	%r37, %r13, %r36;
	shr.s32 	%r38, %r37, 1;
	shl.b32 	%r39, %r38, 20;
	add.s32 	%r40, %r15, %r39;
	mov.b64 	%fd102, {%r14, %r40};
	sub.s32 	%r41, %r13, %r38;
	shl.b32 	%r42, %r41, 20;
	add.s32 	%r43, %r42, 1072693248;
	mov.b32 	%r44, 0;
	mov.b64 	%fd103, {%r44, %r43};
	mul.f64 	%fd108, %fd103, %fd102;
$L__BB5_7:
	abs.f64 	%fd104, %fd108;
	setp.eq.f64 	%p7, %fd104, 0d7FF0000000000000;
	fma.rn.f64 	%fd105, %fd108, %fd5, %fd108;
	selp.f64 	%fd106, %fd108, %fd105, %p7;
	st.param.f64 	[func_retval0], %fd106;
	ret;

}


// ===== COMPILED SASS (sm_100) =====

	.target	sm_100

	.elftype	@"ET_EXEC"


//--------------------- .note.nv.tkinfo           --------------------------
	.section	.note.nv.tkinfo,"",@"SHT_NOTE"
	.sectionflags	@"SHF_NOTE_NV_TKINFO"
	.tkinfo
        /*0018*/ 	.word	0x00000002
        /*0030*/ 	.string	""
        /*0030*/ 	.string	"ptxas"
        /*0030*/ 	.string	"Cuda compilation tools, release 13.0, V13.0.88"
        /*0030*/ 	.string	"Build cuda_13.0.r13.0/compiler.36424714_0"
        /*0030*/ 	.string	"-arch sm_100 -m 64 "



//--------------------- .note.nv.cuinfo           --------------------------
	.section	.note.nv.cuinfo,"",@"SHT_NOTE"
	.sectionflags	@"SHF_NOTE_NV_CUINFO"
        /*0018*/ 	.short	0x0002
        /*001a*/ 	.short	0x0064
        /*001c*/ 	.short	0x0082
	.zero		2


//--------------------- .nv.info                  --------------------------
	.section	.nv.info,"",@"SHT_CUDA_INFO"
	.align	4


	//----- nvinfo : EIATTR_REGCOUNT
	.align		4
        /*0000*/ 	.byte	0x04, 0x2f
        /*0002*/ 	.short	(.L_1 - .L_0)
	.align		4
.L_0:
        /*0004*/ 	.word	index@(_Z8distancePKiPfPKf)
        /*0008*/ 	.word	0x00000022


	//----- nvinfo : EIATTR_FRAME_SIZE
	.align		4
.L_1:
        /*000c*/ 	.byte	0x04, 0x11
        /*000e*/ 	.short	(.L_3 - .L_2)
	.align		4
.L_2:
        /*0010*/ 	.word	index@($_Z8distancePKiPfPKf$__internal_accurate_pow)
        /*0014*/ 	.word	0x00000000


	//----- nvinfo : EIATTR_FRAME_SIZE
	.align		4
.L_3:
        /*0018*/ 	.byte	0x04, 0x11
        /*001a*/ 	.short	(.L_5 - .L_4)
	.align		4
.L_4:
        /*001c*/ 	.word	index@($__internal_2_$__cuda_sm20_sqrt_rn_f32_slowpath)
        /*0020*/ 	.word	0x00000000


	//----- nvinfo : EIATTR_FRAME_SIZE
	.align		4
.L_5:
        /*0024*/ 	.byte	0x04, 0x11
        /*0026*/ 	.short	(.L_7 - .L_6)
	.align		4
.L_6:
        /*0028*/ 	.word	index@(_Z8distancePKiPfPKf)
        /*002c*/ 	.word	0x00000000


	//----- nvinfo : EIATTR_REGCOUNT
	.align		4
.L_7:
        /*0030*/ 	.byte	0x04, 0x2f
        /*0032*/ 	.short	(.L_9 - .L_8)
	.align		4
.L_8:
        /*0034*/ 	.word	index@(_Z6assignPKfPi)
        /*0038*/ 	.word	0x00000014


	//----- nvinfo : EIATTR_FRAME_SIZE
	.align		4
.L_9:
        /*003c*/ 	.byte	0x04, 0x11
        /*003e*/ 	.short	(.L_11 - .L_10)
	.align		4
.L_10:
        /*0040*/ 	.word	index@(_Z6assignPKfPi)
        /*0044*/ 	.word	0x00000000


	//----- nvinfo : EIATTR_REGCOUNT
	.align		4
.L_11:
        /*0048*/ 	.byte	0x04, 0x2f
        /*004a*/ 	.short	(.L_13 - .L_12)
	.align		4
.L_12:
        /*004c*/ 	.word	index@(_Z12newCentroidsPKiS0_Pf)
        /*0050*/ 	.word	0x00000020


	//----- nvinfo : EIATTR_FRAME_SIZE
	.align		4
.L_13:
        /*0054*/ 	.byte	0x04, 0x11
        /*0056*/ 	.short	(.L_15 - .L_14)
	.align		4
.L_14:
        /*0058*/ 	.word	index@($__internal_1_$__cuda_sm3x_div_rn_noftz_f32_slowpath)
        /*005c*/ 	.word	0x00000000


	//----- nvinfo : EIATTR_FRAME_SIZE
	.align		4
.L_15:
        /*0060*/ 	.byte	0x04, 0x11
        /*0062*/ 	.short	(.L_17 - .L_16)
	.align		4
.L_16:
        /*0064*/ 	.word	index@(_Z12newCentroidsPKiS0_Pf)
        /*0068*/ 	.word	0x00000000


	//----- nvinfo : EIATTR_REGCOUNT
	.align		4
.L_17:
        /*006c*/ 	.byte	0x04, 0x2f
        /*006e*/ 	.short	(.L_19 - .L_18)
	.align		4
.L_18:
        /*0070*/ 	.word	index@(_Z21distances_calculationPKiPiPKf)
        /*0074*/ 	.word	0x0000001f


	//----- nvinfo : EIATTR_FRAME_SIZE
	.align		4
.L_19:
        /*0078*/ 	.byte	0x04, 0x11
        /*007a*/ 	.short	(.L_21 - .L_20)
	.align		4
.L_20:
        /*007c*/ 	.word	index@(_Z21distances_calculationPKiPiPKf)
        /*0080*/ 	.word	0x00000000


	//----- nvinfo : EIATTR_REGCOUNT
	.align		4
.L_21:
        /*0084*/ 	.byte	0x04, 0x2f
        /*0086*/ 	.short	(.L_23 - .L_22)
	.align		4
.L_22:
        /*0088*/ 	.word	index@(_Z14move_centroidsPKiS0_PfPi)
        /*008c*/ 	.word	0x00000028


	//----- nvinfo : EIATTR_FRAME_SIZE
	.align		4
.L_23:
        /*0090*/ 	.byte	0x04, 0x11
        /*0092*/ 	.short	(.L_25 - .L_24)
	.align		4
.L_24:
        /*0094*/ 	.word	index@($__internal_0_$__cuda_sm3x_div_rn_noftz_f32_slowpath)
        /*0098*/ 	.word	0x00000080


	//----- nvinfo : EIATTR_FRAME_SIZE
	.align		4
.L_25:
        /*009c*/ 	.byte	0x04, 0x11
        /*009e*/ 	.short	(.L_27 - .L_26)
	.align		4
.L_26:
        /*00a0*/ 	.word	index@(_Z14move_centroidsPKiS0_PfPi)
        /*00a4*/ 	.word	0x00000080


	//----- nvinfo : EIATTR_MIN_STACK_SIZE
	.align		4
.L_27:
        /*00a8*/ 	.byte	0x04, 0x12
        /*00aa*/ 	.short	(.L_29 - .L_28)
	.align		4
.L_28:
        /*00ac*/ 	.word	index@(_Z14move_centroidsPKiS0_PfPi)
        /*00b0*/ 	.word	0x00000080


	//----- nvinfo : EIATTR_MIN_STACK_SIZE
	.align		4
.L_29:
        /*00b4*/ 	.byte	0x04, 0x12
        /*00b6*/ 	.short	(.L_31 - .L_30)
	.align		4
.L_30:
        /*00b8*/ 	.word	index@(_Z21distances_calculationPKiPiPKf)
        /*00bc*/ 	.word	0x00000000


	//----- nvinfo : EIATTR_MIN_STACK_SIZE
	.align		4
.L_31:
        /*00c0*/ 	.byte	0x04, 0x12
        /*00c2*/ 	.short	(.L_33 - .L_32)
	.align		4
.L_32:
        /*00c4*/ 	.word	index@(_Z12newCentroidsPKiS0_Pf)
        /*00c8*/ 	.word	0x00000000


	//----- nvinfo : EIATTR_MIN_STACK_SIZE
	.align		4
.L_33:
        /*00cc*/ 	.byte	0x04, 0x12
        /*00ce*/ 	.short	(.L_35 - .L_34)
	.align		4
.L_34:
        /*00d0*/ 	.word	index@(_Z6assignPKfPi)
        /*00d4*/ 	.word	0x00000000


	//----- nvinfo : EIATTR_MIN_STACK_SIZE
	.align		4
.L_35:
        /*00d8*/ 	.byte	0x04, 0x12
        /*00da*/ 	.short	(.L_37 - .L_36)
	.align		4
.L_36:
        /*00dc*/ 	.word	index@(_Z8distancePKiPfPKf)
        /*00e0*/ 	.word	0x00000000
.L_37:


//--------------------- .nv.compat                --------------------------
	.section	.nv.compat,"",@"SHT_CUDA_COMPAT_INFO"
	.align	4
        /*0000*/ 	.byte	0x02, 0x09, 0x00, 0x00, 0x02, 0x02, 0x01, 0x00, 0x02, 0x05, 0x05, 0x00, 0x03, 0x07, 0x01, 0x01
        /*0010*/ 	.byte	0x02, 0x03, 0x00, 0x00, 0x02, 0x06, 0x01, 0x00, 0x04, 0x0b, 0x08, 0x00, 0x01, 0x00, 0x00, 0x00
        /*0020*/ 	.byte	0x00, 0x00, 0x00, 0x00


//--------------------- .nv.info._Z14move_centroidsPKiS0_PfPi --------------------------
	.section	.nv.info._Z14move_centroidsPKiS0_PfPi,"",@"SHT_CUDA_INFO"
	.sectionflags	@""
	.align	4


	//----- nvinfo : EIATTR_CUDA_API_VERSION
	.align		4
        /*0000*/ 	.byte	0x04, 0x37
        /*0002*/ 	.short	(.L_39 - .L_38)
.L_38:
        /*0004*/ 	.word	0x00000082


	//----- nvinfo : EIATTR_KPARAM_INFO
	.align		4
.L_39:
        /*0008*/ 	.byte	0x04, 0x17
        /*000a*/ 	.short	(.L_41 - .L_40)
.L_40:
        /*000c*/ 	.word	0x00000000
        /*0010*/ 	.short	0x0003
        /*0012*/ 	.short	0x0018
        /*0014*/ 	.byte	0x00, 0xf5, 0x21, 0x00


	//----- nvinfo : EIATTR_KPARAM_INFO
	.align		4
.L_41:
        /*0018*/ 	.byte	0x04, 0x17
        /*001a*/ 	.short	(.L_43 - .L_42)
.L_42:
        /*001c*/ 	.word	0x00000000
        /*0020*/ 	.short	0x0002
        /*0022*/ 	.short	0x0010
        /*0024*/ 	.byte	0x00, 0xf5, 0x21, 0x00


	//----- nvinfo : EIATTR_KPARAM_INFO
	.align		4
.L_43:
        /*0028*/ 	.byte	0x04, 0x17
        /*002a*/ 	.short	(.L_45 - .L_44)
.L_44:
        /*002c*/ 	.word	0x00000000
        /*0030*/ 	.short	0x0001
        /*0032*/ 	.short	0x0008
        /*0034*/ 	.byte	0x00, 0xf5, 0x21, 0x00


	//----- nvinfo : EIATTR_KPARAM_INFO
	.align		4
.L_45:
        /*0038*/ 	.byte	0x04, 0x17
        /*003a*/ 	.short	(.L_47 - .L_46)
.L_46:
        /*003c*/ 	.word	0x00000000
        /*0040*/ 	.short	0x0000
        /*0042*/ 	.short	0x0000
        /*0044*/ 	.byte	0x00, 0xf5, 0x21, 0x00


	//----- nvinfo : EIATTR_SPARSE_MMA_MASK
	.align		4
.L_47:
        /*0048*/ 	.byte	0x03, 0x50
        /*004a*/ 	.short	0x0000


	//----- nvinfo : EIATTR_MAXREG_COUNT
	.align		4
        /*004c*/ 	.byte	0x03, 0x1b
        /*004e*/ 	.short	0x00ff


	//----- nvinfo : EIATTR_NUM_BARRIERS
	.align		4
        /*0050*/ 	.byte	0x02, 0x4c
        /*0052*/ 	.byte	0x01
	.zero		1


	//----- nvinfo : EIATTR_MERCURY_ISA_VERSION
	.align		4
        /*0054*/ 	.byte	0x03, 0x5f
        /*0056*/ 	.short	0x0101


	//----- nvinfo : EIATTR_VRC_CTA_INIT_COUNT
	.align		4
        /*0058*/ 	.byte	0x02, 0x4a
	.zero		1
	.zero		1


	//----- nvinfo : EIATTR_EXIT_INSTR_OFFSETS
	.align		4
        /*005c*/ 	.byte	0x04, 0x1c
        /*005e*/ 	.short	(.L_49 - .L_48)


	//   ....[0]....
.L_48:
        /*0060*/ 	.word	0x00000070


	//   ....[1]....
        /*0064*/ 	.word	0x00000dc0


	//   ....[2]....
        /*0068*/ 	.word	0x00001120


	//----- nvinfo : EIATTR_CRS_STACK_SIZE
	.align		4
.L_49:
        /*006c*/ 	.byte	0x04, 0x1e
        /*006e*/ 	.short	(.L_51 - .L_50)
.L_50:
        /*0070*/ 	.word	0x00000000


	//----- nvinfo : EIATTR_CBANK_PARAM_SIZE
	.align		4
.L_51:
        /*0074*/ 	.byte	0x03, 0x19
        /*0076*/ 	.short	0x0020


	//----- nvinfo : EIATTR_PARAM_CBANK
	.align		4
        /*0078*/ 	.byte	0x04, 0x0a
        /*007a*/ 	.short	(.L_53 - .L_52)
	.align		4
.L_52:
        /*007c*/ 	.word	index@(.nv.constant0._Z14move_centroidsPKiS0_PfPi)
        /*0080*/ 	.short	0x0380
        /*0082*/ 	.short	0x0020


	//----- nvinfo : EIATTR_SW_WAR
	.align		4
.L_53:
        /*0084*/ 	.byte	0x04, 0x36
        /*0086*/ 	.short	(.L_55 - .L_54)
.L_54:
        /*0088*/ 	.word	0x00000008
.L_55:


//--------------------- .nv.info._Z21distances_calculationPKiPiPKf --------------------------
	.section	.nv.info._Z21distances_calculationPKiPiPKf,"",@"SHT_CUDA_INFO"
	.sectionflags	@""
	.align	4


	//----- nvinfo : EIATTR_CUDA_API_VERSION
	.align		4
        /*0000*/ 	.byte	0x04, 0x37
        /*0002*/ 	.short	(.L_57 - .L_56)
.L_56:
        /*0004*/ 	.word	0x00000082


	//----- nvinfo : EIATTR_KPARAM_INFO
	.align		4
.L_57:
        /*0008*/ 	.byte	0x04, 0x17
        /*000a*/ 	.short	(.L_59 - .L_58)
.L_58:
        /*000c*/ 	.word	0x00000000
        /*0010*/ 	.short	0x0002
        /*0012*/ 	.short	0x0010
        /*0014*/ 	.byte	0x00, 0xf5, 0x21, 0x00


	//----- nvinfo : EIATTR_KPARAM_INFO
	.align		4
.L_59:
        /*0018*/ 	.byte	0x04, 0x17
        /*001a*/ 	.short	(.L_61 - .L_60)
.L_60:
        /*001c*/ 	.word	0x00000000
        /*0020*/ 	.short	0x0001
        /*0022*/ 	.short	0x0008
        /*0024*/ 	.byte	0x00, 0xf5, 0x21, 0x00


	//----- nvinfo : EIATTR_KPARAM_INFO
	.align		4
.L_61:
        /*0028*/ 	.byte	0x04, 0x17
        /*002a*/ 	.short	(.L_63 - .L_62)
.L_62:
        /*002c*/ 	.word	0x00000000
        /*0030*/ 	.short	0x0000
        /*0032*/ 	.short	0x0000
        /*0034*/ 	.byte	0x00, 0xf5, 0x21, 0x00


	//----- nvinfo : EIATTR_SPARSE_MMA_MASK
	.align		4
.L_63:
        /*0038*/ 	.byte	0x03, 0x50
        /*003a*/ 	.short	0x0000


	//----- nvinfo : EIATTR_MAXREG_COUNT
	.align		4
        /*003c*/ 	.byte	0x03, 0x1b
        /*003e*/ 	.short	0x00ff


	//----- nvinfo : EIATTR_MERCURY_ISA_VERSION
	.align		4
        /*0040*/ 	.byte	0x03, 0x5f
        /*0042*/ 	.short	0x0101


	//----- nvinfo : EIATTR_VRC_CTA_INIT_COUNT
	.align		4
        /*0044*/ 	.byte	0x02, 0x4a
	.zero		1
	.zero		1


	//----- nvinfo : EIATTR_EXIT_INSTR_OFFSETS
	.align		4
        /*0048*/ 	.byte	0x04, 0x1c
        /*004a*/ 	.short	(.L_65 - .L_64)


	//   ....[0]....
.L_64:
        /*004c*/ 	.word	0x00000060


	//   ....[1]....
        /*0050*/ 	.word	0x00000720


	//----- nvinfo : EIATTR_CBANK_PARAM_SIZE
	.align		4
.L_65:
        /*0054*/ 	.byte	0x03, 0x19
        /*0056*/ 	.short	0x0018


	//----- nvinfo : EIATTR_PARAM_CBANK
	.align		4
        /*0058*/ 	.byte	0x04, 0x0a
        /*005a*/ 	.short	(.L_67 - .L_66)
	.align		4
.L_66:
        /*005c*/ 	.word	index@(.nv.constant0._Z21distances_calculationPKiPiPKf)
        /*0060*/ 	.short	0x0380
        /*0062*/ 	.short	0x0018


	//----- nvinfo : EIATTR_SW_WAR
	.align		4
.L_67:
        /*0064*/ 	.byte	0x04, 0x36
        /*0066*/ 	.short	(.L_69 - .L_68)
.L_68:
        /*0068*/ 	.word	0x00000008
.L_69:


//--------------------- .nv.info._Z12newCentroidsPKiS0_Pf --------------------------
	.section	.nv.info._Z12newCentroidsPKiS0_Pf,"",@"SHT_CUDA_INFO"
	.sectionflags	@""
	.align	4


	//----- nvinfo : EIATTR_CUDA_API_VERSION
	.align		4
        /*0000*/ 	.byte	0x04, 0x37
        /*0002*/ 	.short	(.L_71 - .L_70)
.L_70:
        /*0004*/ 	.word	0x00000082


	//----- nvinfo : EIATTR_KPARAM_INFO
	.align		4
.L_71:
        /*0008*/ 	.byte	0x04, 0x17
        /*000a*/ 	.short	(.L_73 - .L_72)
.L_72:
        /*000c*/ 	.word	0x00000000
        /*0010*/ 	.short	0x0002
        /*0012*/ 	.short	0x0010
        /*0014*/ 	.byte	0x00, 0xf5, 0x21, 0x00


	//----- nvinfo : EIATTR_KPARAM_INFO
	.align		4
.L_73:
        /*0018*/ 	.byte	0x04, 0x17
        /*001a*/ 	.short	(.L_75 - .L_74)
.L_74:
        /*001c*/ 	.word	0x00000000
        /*0020*/ 	.short	0x0001
        /*0022*/ 	.short	0x0008
        /*0024*/ 	.byte	0x00, 0xf5, 0x21, 0x00


	//----- nvinfo : EIATTR_KPARAM_INFO
	.align		4
.L_75:
        /*0028*/ 	.byte	0x04, 0x17
        /*002a*/ 	.short	(.L_77 - .L_76)
.L_76:
        /*002c*/ 	.word	0x00000000
        /*0030*/ 	.short	0x0000
        /*0032*/ 	.short	0x0000
        /*0034*/ 	.byte	0x00, 0xf5, 0x21, 0x00


	//----- nvinfo : EIATTR_SPARSE_MMA_MASK
	.align		4
.L_77:
        /*0038*/ 	.byte	0x03, 0x50
        /*003a*/ 	.short	0x0000


	//----- nvinfo : EIATTR_MAXREG_COUNT
	.align		4
        /*003c*/ 	.byte	0x03, 0x1b
        /*003e*/ 	.short	0x00ff


	//----- nvinfo : EIATTR_MERCURY_ISA_VERSION
	.align		4
        /*0040*/ 	.byte	0x03, 0x5f
        /*0042*/ 	.short	0x0101


	//----- nvinfo : EIATTR_VRC_CTA_INIT_COUNT
	.align		4
        /*0044*/ 	.byte	0x02, 0x4a
	.zero		1
	.zero		1


	//----- nvinfo : EIATTR_EXIT_INSTR_OFFSETS
	.align		4
        /*0048*/ 	.byte	0x04, 0x1c
        /*004a*/ 	.short	(.L_79 - .L_78)


	//   ....[0]....
.L_78:
        /*004c*/ 	.word	0x00000060


	//   ....[1]....
        /*0050*/ 	.word	0x00000990


	//----- nvinfo : EIATTR_CRS_STACK_SIZE
	.align		4
.L_79:
        /*0054*/ 	.byte	0x04, 0x1e
        /*0056*/ 	.short	(.L_81 - .L_80)
.L_80:
        /*0058*/ 	.word	0x00000000


	//----- nvinfo : EIATTR_CBANK_PARAM_SIZE
	.align		4
.L_81:
        /*005c*/ 	.byte	0x03, 0x19
        /*005e*/ 	.short	0x0018


	//----- nvinfo : EIATTR_PARAM_CBANK
	.align		4
        /*0060*/ 	.byte	0x04, 0x0a
        /*0062*/ 	.short	(.L_83 - .L_82)
	.align		4
.L_82:
        /*0064*/ 	.word	index@(.nv.constant0._Z12newCentroidsPKiS0_Pf)
        /*0068*/ 	.short	0x0380
        /*006a*/ 	.short	0x0018


	//----- nvinfo : EIATTR_SW_WAR
	.align		4
.L_83:
        /*006c*/ 	.byte	0x04, 0x36
        /*006e*/ 	.short	(.L_85 - .L_84)
.L_84:
        /*0070*/ 	.word	0x00000008
.L_85:


//--------------------- .nv.info._Z6assignPKfPi   --------------------------
	.section	.nv.info._Z6assignPKfPi,"",@"SHT_CUDA_INFO"
	.sectionflags	@""
	.align	4


	//----- nvinfo : EIATTR_CUDA_API_VERSION
	.align		4
        /*0000*/ 	.byte	0x04, 0x37
        /*0002*/ 	.short	(.L_87 - .L_86)
.L_86:
        /*0004*/ 	.word	0x00000082


	//----- nvinfo : EIATTR_KPARAM_INFO
	.align		4
.L_87:
        /*0008*/ 	.byte	0x04, 0x17
        /*000a*/ 	.short	(.L_89 - .L_88)
.L_88:
        /*000c*/ 	.word	0x00000000
        /*0010*/ 	.short	0x0001
        /*0012*/ 	.short	0x0008
        /*0014*/ 	.byte	0x00, 0xf5, 0x21, 0x00


	//----- nvinfo : EIATTR_KPARAM_INFO
	.align		4
.L_89:
        /*0018*/ 	.byte	0x04, 0x17
        /*001a*/ 	.short	(.L_91 - .L_90)
.L_90:
        /*001c*/ 	.word	0x00000000
        /*0020*/ 	.short	0x0000
        /*0022*/ 	.short	0x0000
        /*0024*/ 	.byte	0x00, 0xf5, 0x21, 0x00


	//----- nvinfo : EIATTR_SPARSE_MMA_MASK
	.align		4
.L_91:
        /*0028*/ 	.byte	0x03, 0x50
        /*002a*/ 	.short	0x0000


	//----- nvinfo : EIATTR_MAXREG_COUNT
	.align		4
        /*002c*/ 	.byte	0x03, 0x1b
        /*002e*/ 	.short	0x00ff


	//----- nvinfo : EIATTR_MERCURY_ISA_VERSION
	.align		4
        /*0030*/ 	.byte	0x03, 0x5f
        /*0032*/ 	.short	0x0101


	//----- nvinfo : EIATTR_VRC_CTA_INIT_COUNT
	.align		4
        /*0034*/ 	.byte	0x02, 0x4a
	.zero		1
	.zero		1


	//----- nvinfo : EIATTR_EXIT_INSTR_OFFSETS
	.align		4
        /*0038*/ 	.byte	0x04, 0x1c
        /*003a*/ 	.short	(.L_93 - .L_92)


	//   ....[0]....
.L_92:
        /*003c*/ 	.word	0x00000060


	//   ....[1]....
        /*0040*/ 	.word	0x000002d0


	//----- nvinfo : EIATTR_CBANK_PARAM_SIZE
	.align		4
.L_93:
        /*0044*/ 	.byte	0x03, 0x19
        /*0046*/ 	.short	0x0010


	//----- nvinfo : EIATTR_PARAM_CBANK
	.align		4
        /*0048*/ 	.byte	0x04, 0x0a
        /*004a*/ 	.short	(.L_95 - .L_94)
	.align		4
.L_94:
        /*004c*/ 	.word	index@(.nv.constant0._Z6assignPKfPi)
        /*0050*/ 	.short	0x0380
        /*0052*/ 	.short	0x0010


	//----- nvinfo : EIATTR_SW_WAR
	.align		4
.L_95:
        /*0054*/ 	.byte	0x04, 0x36
        /*0056*/ 	.short	(.L_97 - .L_96)
.L_96:
        /*0058*/ 	.word	0x00000008
.L_97:


//--------------------- .nv.info._Z8distancePKiPfPKf --------------------------
	.section	.nv.info._Z8distancePKiPfPKf,"",@"SHT_CUDA_INFO"
	.sectionflags	@""
	.align	4


	//----- nvinfo : EIATTR_CUDA_API_VERSION
	.align		4
        /*0000*/ 	.byte	0x04, 0x37
        /*0002*/ 	.short	(.L_99 - .L_98)
.L_98:
        /*0004*/ 	.word	0x00000082


	//----- nvinfo : EIATTR_KPARAM_INFO
	.align		4
.L_99:
        /*0008*/ 	.byte	0x04, 0x17
        /*000a*/ 	.short	(.L_101 - .L_100)
.L_100:
        /*000c*/ 	.word	0x00000000
        /*0010*/ 	.short	0x0002
        /*0012*/ 	.short	0x0010
        /*0014*/ 	.byte	0x00, 0xf5, 0x21, 0x00


	//----- nvinfo : EIATTR_KPARAM_INFO
	.align		4
.L_101:
        /*0018*/ 	.byte	0x04, 0x17
        /*001a*/ 	.short	(.L_103 - .L_102)
.L_102:
        /*001c*/ 	.word	0x00000000
        /*0020*/ 	.short	0x0001
        /*0022*/ 	.short	0x0008
        /*0024*/ 	.byte	0x00, 0xf5, 0x21, 0x00


	//----- nvinfo : EIATTR_KPARAM_INFO
	.align		4
.L_103:
        /*0028*/ 	.byte	0x04, 0x17
        /*002a*/ 	.short	(.L_105 - .L_104)
.L_104:
        /*002c*/ 	.word	0x00000000
        /*0030*/ 	.short	0x0000
        /*0032*/ 	.short	0x0000
        /*0034*/ 	.byte	0x00, 0xf5, 0x21, 0x00


	//----- nvinfo : EIATTR_SPARSE_MMA_MASK
	.align		4
.L_105:
        /*0038*/ 	.byte	0x03, 0x50
        /*003a*/ 	.short	0x0000


	//----- nvinfo : EIATTR_MAXREG_COUNT
	.align		4
        /*003c*/ 	.byte	0x03, 0x1b
        /*003e*/ 	.short	0x00ff


	//----- nvinfo : EIATTR_MERCURY_ISA_VERSION
	.align		4
        /*0040*/ 	.byte	0x03, 0x5f
        /*0042*/ 	.short	0x0101


	//----- nvinfo : EIATTR_VRC_CTA_INIT_COUNT
	.align		4
        /*0044*/ 	.byte	0x02, 0x4a
	.zero		1
	.zero		1


	//----- nvinfo : EIATTR_EXIT_INSTR_OFFSETS
	.align		4
        /*0048*/ 	.byte	0x04, 0x1c
        /*004a*/ 	.short	(.L_107 - .L_106)


	//   ....[0]....
.L_106:
        /*004c*/ 	.word	0x00000060


	//   ....[1]....
        /*0050*/ 	.word	0x000008f0


	//----- nvinfo : EIATTR_CRS_STACK_SIZE
	.align		4
.L_107:
        /*0054*/ 	.byte	0x04, 0x1e
        /*0056*/ 	.short	(.L_109 - .L_108)
.L_108:
        /*0058*/ 	.word	0x00000000


	//----- nvinfo : EIATTR_CBANK_PARAM_SIZE
	.align		4
.L_109:
        /*005c*/ 	.byte	0x03, 0x19
        /*005e*/ 	.short	0x0018


	//----- nvinfo : EIATTR_PARAM_CBANK
	.align		4
        /*0060*/ 	.byte	0x04, 0x0a
        /*0062*/ 	.short	(.L_111 - .L_110)
	.align		4
.L_110:
        /*0064*/ 	.word	index@(.nv.constant0._Z8distancePKiPfPKf)
        /*0068*/ 	.short	0x0380
        /*006a*/ 	.short	0x0018


	//----- nvinfo : EIATTR_SW_WAR
	.align		4
.L_111:
        /*006c*/ 	.byte	0x04, 0x36
        /*006e*/ 	.short	(.L_113 - .L_112)
.L_112:
        /*0070*/ 	.word	0x00000008
.L_113:


//--------------------- .nv.callgraph             --------------------------
	.section	.nv.callgraph,"",@"SHT_CUDA_CALLGRAPH"
	.align	4
	.sectionentsize	8
	.align		4
        /*0000*/ 	.word	0x00000000
	.align		4
        /*0004*/ 	.word	0xffffffff
	.align		4
        /*0008*/ 	.word	0x00000000
	.align		4
        /*000c*/ 	.word	0xfffffffe
	.align		4
        /*0010*/ 	.word	0x00000000
	.align		4
        /*0014*/ 	.word	0xfffffffd
	.align		4
        /*0018*/ 	.word	0x00000000
	.align		4
        /*001c*/ 	.word	0xfffffffc


//--------------------- .text._Z14move_centroidsPKiS0_PfPi --------------------------
	.section	.text._Z14move_centroidsPKiS0_PfPi,"ax",@progbits
	.align	128
        .global         _Z14move_centroidsPKiS0_PfPi
        .type           _Z14move_centroidsPKiS0_PfPi,@function
        .size           _Z14move_centroidsPKiS0_PfPi,(.L_x_64 - _Z14move_centroidsPKiS0_PfPi)
        .other          _Z14move_centroidsPKiS0_PfPi,@"STO_CUDA_ENTRY STV_DEFAULT"
_Z14move_centroidsPKiS0_PfPi:
.text._Z14move_centroidsPKiS0_PfPi:
[----:B------:R-:W0:Y:S01]  /*0000*/  LDC R1, c[0x0][0x37c] ;  /* 0x0000df00ff017b82 */ /* 0x000e220000000800 */
[----:B------:R-:W1:Y:S07]  /*0010*/  S2R R15, SR_TID.X ;  /* 0x00000000000f7919 */ /* 0x000e6e0000002100 */
[----:B------:R-:W1:Y:S01]  /*0020*/  S2UR UR4, SR_CTAID.X ;  /* 0x00000000000479c3 */ /* 0x000e620000002500 */
[----:B0-----:R-:W-:-:S07]  /*0030*/  VIADD R1, R1, 0xffffff80 ;  /* 0xffffff8001017836 */ /* 0x001fce0000000000 */
[----:B------:R-:W1:Y:S02]  /*0040*/  LDC R10, c[0x0][0x360] ;  /* 0x0000d800ff0a7b82 */ /* 0x000e640000000800 */
[----:B-1----:R-:W-:-:S05]  /*0050*/  IMAD R2, R10, UR4, R15 ;  /* 0x000000040a027c24 */ /* 0x002fca000f8e020f */
[----:B------:R-:W-:-:S13]  /*0060*/  ISETP.GT.U32.AND P0, PT, R2, 0x4ff, PT ;  /* 0x000004ff0200780c */ /* 0x000fda0003f04070 */
[----:B------:R-:W-:Y:S05]  /*0070*/  @P0 EXIT ;  /* 0x000000000000094d */ /* 0x000fea0003800000 */
[----:B------:R-:W0:Y:S01]  /*0080*/  LDC.64 R4, c[0x0][0x380] ;  /* 0x0000e000ff047b82 */ /* 0x000e220000000a00 */
[----:B------:R-:W1:Y:S01]  /*0090*/  LDCU.64 UR8, c[0x0][0x358] ;  /* 0x00006b00ff0877ac */ /* 0x000e620008000a00 */
[----:B------:R-:W-:-:S06]  /*00a0*/  IMAD R0, R2, 0x3, RZ ;  /* 0x0000000302007824 */ /* 0x000fcc00078e02ff */
[----:B------:R-:W2:Y:S01]  /*00b0*/  LDC.64 R6, c[0x0][0x388] ;  /* 0x0000e200ff067b82 */ /* 0x000ea20000000a00 */
[----:B0-----:R-:W-:-:S05]  /*00c0*/  IMAD.WIDE.U32 R4, R0, 0x4, R4 ;  /* 0x0000000400047825 */ /* 0x001fca00078e0004 */
[----:B-1----:R-:W3:Y:S01]  /*00d0*/  LDG.E R3, desc[UR8][R4.64] ;  /* 0x0000000804037981 */ /* 0x002ee2000c1e1900 */
[----:B--2---:R-:W-:-:S03]  /*00e0*/  IMAD.WIDE.U32 R6, R2, 0x4, R6 ;  /* 0x0000000402067825 */ /* 0x004fc600078e0006 */
[----:B------:R-:W2:Y:S04]  /*00f0*/  LDG.E R9, desc[UR8][R4.64+0x4] ;  /* 0x0000040804097981 */ /* 0x000ea8000c1e1900 */
[----:B------:R-:W4:Y:S04]  /*0100*/  LDG.E R11, desc[UR8][R4.64+0x8] ;  /* 0x00000808040b7981 */ /* 0x000f28000c1e1900 */
[----:B------:R-:W5:Y:S01]  /*0110*/  LDG.E R6, desc[UR8][R6.64] ;  /* 0x0000000806067981 */ /* 0x000f62000c1e1900 */
[----:B------:R-:W0:Y:S01]  /*0120*/  S2R R13, SR_CgaCtaId ;  /* 0x00000000000d7919 */ /* 0x000e220000008800 */
[----:B------:R-:W-:-:S05]  /*0130*/  MOV R14, 0x400 ;  /* 0x00000400000e7802 */ /* 0x000fca0000000f00 */
[----:B------:R-:W-:Y:S01]  /*0140*/  VIADD R16, R14, 0x180 ;  /* 0x000001800e107836 */ /* 0x000fe20000000000 */
[----:B------:R-:W-:Y:S01]  /*0150*/  ISETP.NE.AND P0, PT, R15, RZ, PT ;  /* 0x000000ff0f00720c */ /* 0x000fe20003f05270 */
[----:B------:R-:W-:Y:S01]  /*0160*/  BSSY.RECONVERGENT B0, `(.L_x_0) ;  /* 0x00000c3000007945 */ /* 0x000fe20003800200 */
[C---:B0-----:R-:W-:Y:S02]  /*0170*/  LEA R14, R13.reuse, R14, 0x18 ;  /* 0x0000000e0d0e7211 */ /* 0x041fe400078ec0ff */
[----:B------:R-:W-:-:S03]  /*0180*/  LEA R16, R13, R16, 0x18 ;  /* 0x000000100d107211 */ /* 0x000fc600078ec0ff */
[C---:B------:R-:W-:Y:S02]  /*0190*/  IMAD R8, R15.reuse, 0xc, R14 ;  /* 0x0000000c0f087824 */ /* 0x040fe400078e020e */
[----:B------:R-:W-:-:S03]  /*01a0*/  IMAD R13, R15, 0x4, R16 ;  /* 0x000000040f0d7824 */ /* 0x000fc600078e0210 */
[----:B---3--:R0:W-:Y:S04]  /*01b0*/  STS [R8], R3 ;  /* 0x0000000308007388 */ /* 0x0081e80000000800 */
[----:B--2---:R0:W-:Y:S04]  /*01c0*/  STS [R8+0x4], R9 ;  /* 0x0000040908007388 */ /* 0x0041e80000000800 */
[----:B----4-:R0:W-:Y:S04]  /*01d0*/  STS [R8+0x8], R11 ;  /* 0x0000080b08007388 */ /* 0x0101e80000000800 */
[----:B-----5:R0:W-:Y:S01]  /*01e0*/  STS [R13], R6 ;  /* 0x000000060d007388 */ /* 0x0201e20000000800 */
[----:B------:R-:W-:Y:S06]  /*01f0*/  BAR.SYNC.DEFER_BLOCKING 0x0 ;  /* 0x0000000000007b1d */ /* 0x000fec0000010000 */
[----:B------:R-:W-:Y:S05]  /*0200*/  @P0 BRA `(.L_x_1) ;  /* 0x0000000800e00947 */ /* 0x000fea0003800000 */
[----:B------:R1:W-:Y:S01]  /*0210*/  STL.128 [R1], RZ ;  /* 0x000000ff01007387 */ /* 0x0003e20000100c00 */
[C---:B------:R-:W-:Y:S01]  /*0220*/  ISETP.GE.U32.AND P0, PT, R10.reuse, 0x4, PT ;  /* 0x000000040a00780c */ /* 0x040fe20003f06070 */
[----:B------:R-:W-:Y:S01]  /*0230*/  VIADD R4, R1, 0x60 ;  /* 0x0000006001047836 */ /* 0x000fe20000000000 */
[----:B0-----:R-:W-:Y:S01]  /*0240*/  LOP3.LUT R3, R10, 0x3, RZ, 0xc0, !PT ;  /* 0x000000030a037812 */ /* 0x001fe200078ec0ff */
[----:B------:R1:W-:Y:S01]  /*0250*/  STL.128 [R1+0x10], RZ ;  /* 0x000010ff01007387 */ /* 0x0003e20000100c00 */
[----:B------:R-:W-:Y:S01]  /*0260*/  MOV R6, R1 ;  /* 0x0000000100067202 */ /* 0x000fe20000000f00 */
[----:B------:R-:W-:Y:S01]  /*0270*/  IMAD.MOV.U32 R5, RZ, RZ, RZ ;  /* 0x000000ffff057224 */ /* 0x000fe200078e00ff */
[----:B------:R-:W-:Y:S01]  /*0280*/  ISETP.NE.AND P1, PT, R3, RZ, PT ;  /* 0x000000ff0300720c */ /* 0x000fe20003f25270 */
[----:B------:R1:W-:Y:S04]  /*0290*/  STL.128 [R1+0x20], RZ ;  /* 0x000020ff01007387 */ /* 0x0003e80000100c00 */
[----:B------:R1:W-:Y:S04]  /*02a0*/  STL.128 [R1+0x30], RZ ;  /* 0x000030ff01007387 */ /* 0x0003e80000100c00 */
[----:B------:R1:W-:Y:S04]  /*02b0*/  STL.128 [R1+0x40], RZ ;  /* 0x000040ff01007387 */ /* 0x0003e80000100c00 */
[----:B------:R1:W-:Y:S04]  /*02c0*/  STL.128 [R1+0x50], RZ ;  /* 0x000050ff01007387 */ /* 0x0003e80000100c00 */
[----:B------:R1:W-:Y:S04]  /*02d0*/  STL.128 [R1+0x60], RZ ;  /* 0x000060ff01007387 */ /* 0x0003e80000100c00 */
[----:B------:R1:W-:Y:S01]  /*02e0*/  STL.128 [R1+0x70], RZ ;  /* 0x000070ff01007387 */ /* 0x0003e20000100c00 */
[----:B------:R-:W-:Y:S05]  /*02f0*/  @!P0 BRA `(.L_x_2) ;  /* 0x0000000400588947 */ /* 0x000fea0003800000 */
[----:B------:R-:W-:Y:S01]  /*0300*/  LOP3.LUT R17, R10, 0xfffffffc, RZ, 0xc0, !PT ;  /* 0xfffffffc0a117812 */ /* 0x000fe200078ec0ff */
[----:B------:R-:W-:Y:S01]  /*0310*/  VIADD R15, R16, 0x8 ;  /* 0x00000008100f7836 */ /* 0x000fe20000000000 */
[----:B------:R-:W-:Y:S02]  /*0320*/  LOP3.LUT R5, R10, 0x7fc, RZ, 0xc0, !PT ;  /* 0x000007fc0a057812 */ /* 0x000fe400078ec0ff */
[----:B------:R-:W-:Y:S01]  /*0330*/  IADD3 R7, PT, PT, R14, 0x18, RZ ;  /* 0x000000180e077810 */ /* 0x000fe20007ffe0ff */
[----:B------:R-:W-:-:S07]  /*0340*/  IMAD.MOV R17, RZ, RZ, -R17 ;  /* 0x000000ffff117224 */ /* 0x000fce00078e0a11 */
.L_x_3:
[----:B0-----:R-:W0:Y:S04]  /*0350*/  LDS.64 R8, [R15+-0x8] ;  /* 0xfffff8000f087984 */ /* 0x001e280000000a00 */
[----:B------:R-:W2:Y:S04]  /*0360*/  LDS.64 R12, [R7+-0x18] ;  /* 0xffffe800070c7984 */ /* 0x000ea80000000a00 */
[----:B------:R-:W3:Y:S01]  /*0370*/  LDS.64 R10, [R7+-0x10] ;  /* 0xfffff000070a7984 */ /* 0x000ee20000000a00 */
[----:B0-----:R-:W-:-:S05]  /*0380*/  IMAD R18, R8, 0xc, R6 ;  /* 0x0000000c08127824 */ /* 0x001fca00078e0206 */
[----:B------:R-:W4:Y:S04]  /*0390*/  LDL R19, [R18] ;  /* 0x0000000012137983 */ /* 0x000f280000100800 */
[----:B------:R-:W5:Y:S04]  /*03a0*/  LDL R20, [R18+0x4] ;  /* 0x0000040012147983 */ /* 0x000f680000100800 */
[----:B------:R-:W5:Y:S01]  /*03b0*/  LDL R23, [R18+0x8] ;  /* 0x0000080012177983 */ /* 0x000f620000100800 */
[----:B--2---:R-:W-:Y:S01]  /*03c0*/  I2FP.F32.S32 R12, R12 ;  /* 0x0000000c000c7245 */ /* 0x004fe20000201400 */
[----:B------:R-:W-:Y:S01]  /*03d0*/  IMAD R8, R8, 0x4, R4 ;  /* 0x0000000408087824 */ /* 0x000fe200078e0204 */
[----:B------:R-:W-:-:S02]  /*03e0*/  I2FP.F32.S32 R13, R13 ;  /* 0x0000000d000d7245 */ /* 0x000fc40000201400 */
[----:B---3--:R-:W-:Y:S01]  /*03f0*/  I2FP.F32.S32 R10, R10 ;  /* 0x0000000a000a7245 */ /* 0x008fe20000201400 */
[----:B----4-:R-:W-:Y:S02]  /*0400*/  FADD R19, R12, R19 ;  /* 0x000000130c137221 */ /* 0x010fe40000000000 */
[----:B-----5:R-:W-:-:S03]  /*0410*/  FADD R21, R13, R20 ;  /* 0x000000140d157221 */ /* 0x020fc60000000000 */
[----:B------:R-:W-:Y:S01]  /*0420*/  STL [R18], R19 ;  /* 0x0000001312007387 */ /* 0x000fe20000100800 */
[----:B------:R-:W-:-:S03]  /*0430*/  FADD R23, R10, R23 ;  /* 0x000000170a177221 */ /* 0x000fc60000000000 */
[----:B------:R-:W-:Y:S04]  /*0440*/  STL [R18+0x4], R21 ;  /* 0x0000041512007387 */ /* 0x000fe80000100800 */
[----:B------:R-:W-:Y:S04]  /*0450*/  STL [R18+0x8], R23 ;  /* 0x0000081712007387 */ /* 0x000fe80000100800 */
[----:B------:R-:W2:Y:S01]  /*0460*/  LDL R10, [R8] ;  /* 0x00000000080a7983 */ /* 0x000ea20000100800 */
[----:B------:R-:W-:-:S03]  /*0470*/  IMAD R20, R9, 0xc, R6 ;  /* 0x0000000c09147824 */ /* 0x000fc600078e0206 */
[----:B------:R-:W0:Y:S01]  /*0480*/  LDS.64 R12, [R7+-0x8] ;  /* 0xfffff800070c7984 */ /* 0x000e220000000a00 */
[----:B--2---:R-:W-:-:S05]  /*0490*/  VIADD R25, R10, 0x1 ;  /* 0x000000010a197836 */ /* 0x004fca0000000000 */
[----:B------:R-:W-:Y:S04]  /*04a0*/  STL [R8], R25 ;  /* 0x0000001908007387 */ /* 0x000fe80000100800 */
[----:B------:R-:W2:Y:S04]  /*04b0*/  LDL R10, [R20] ;  /* 0x00000000140a7983 */ /* 0x000ea80000100800 */
[----:B------:R-:W3:Y:S04]  /*04c0*/  LDL R27, [R20+0x4] ;  /* 0x00000400141b7983 */ /* 0x000ee80000100800 */
[----:B------:R-:W4:Y:S01]  /*04d0*/  LDL R22, [R20+0x8] ;  /* 0x0000080014167983 */ /* 0x000f220000100800 */
[----:B------:R-:W-:-:S02]  /*04e0*/  I2FP.F32.S32 R11, R11 ;  /* 0x0000000b000b7245 */ /* 0x000fc40000201400 */
[----:B0-----:R-:W-:Y:S02]  /*04f0*/  I2FP.F32.S32 R12, R12 ;  /* 0x0000000c000c7245 */ /* 0x001fe40000201400 */
[----:B------:R-:W-:Y:S02]  /*0500*/  I2FP.F32.S32 R13, R13 ;  /* 0x0000000d000d7245 */ /* 0x000fe40000201400 */
[----:B------:R-:W-:Y:S02]  /*0510*/  LEA R21, R9, R4, 0x2 ;  /* 0x0000000409157211 */ /* 0x000fe400078e10ff */
[----:B------:R-:W0:Y:S01]  /*0520*/  LDS.64 R8, [R15] ;  /* 0x000000000f087984 */ /* 0x000e220000000a00 */
[----:B--2---:R-:W-:Y:S01]  /*0530*/  FADD R11, R11, R10 ;  /* 0x0000000a0b0b7221 */ /* 0x004fe20000000000 */
[----:B---3--:R-:W-:-:S04]  /*0540*/  FADD R27, R12, R27 ;  /* 0x0000001b0c1b7221 */ /* 0x008fc80000000000 */
[----:B------:R-:W-:Y:S01]  /*0550*/  STL [R20], R11 ;  /* 0x0000000b14007387 */ /* 0x000fe20000100800 */
[----:B----4-:R-:W-:-:S03]  /*0560*/  FADD R19, R13, R22 ;  /* 0x000000160d137221 */ /* 0x010fc60000000000 */
[----:B------:R-:W-:Y:S04]  /*0570*/  STL [R20+0x4], R27 ;  /* 0x0000041b14007387 */ /* 0x000fe80000100800 */
[----:B------:R-:W-:Y:S04]  /*0580*/  STL [R20+0x8], R19 ;  /* 0x0000081314007387 */ /* 0x000fe80000100800 */
[----:B------:R-:W2:Y:S01]  /*0590*/  LDL R10, [R21] ;  /* 0x00000000150a7983 */ /* 0x000ea20000100800 */
[----:B0-----:R-:W-:-:S03]  /*05a0*/  IMAD R18, R8, 0xc, R6 ;  /* 0x0000000c08127824 */ /* 0x001fc600078e0206 */
[----:B------:R-:W0:Y:S01]  /*05b0*/  LDS.64 R12, [R7+0x8] ;  /* 0x00000800070c7984 */ /* 0x000e220000000a00 */
[----:B--2---:R-:W-:-:S03]  /*05c0*/  VIADD R22, R10, 0x1 ;  /* 0x000000010a167836 */ /* 0x004fc60000000000 */
[----:B------:R-:W2:Y:S04]  /*05d0*/  LDS.64 R10, [R7] ;  /* 0x00000000070a7984 */ /* 0x000ea80000000a00 */
[----:B------:R3:W-:Y:S04]  /*05e0*/  STL [R21], R22 ;  /* 0x0000001615007387 */ /* 0x0007e80000100800 */
[----:B------:R-:W4:Y:S04]  /*05f0*/  LDL R23, [R18] ;  /* 0x0000000012177983 */ /* 0x000f280000100800 */
[----:B------:R-:W5:Y:S04]  /*0600*/  LDL R24, [R18+0x4] ;  /* 0x0000040012187983 */ /* 0x000f680000100800 */
[----:B------:R-:W3:Y:S01]  /*0610*/  LDL R25, [R18+0x8] ;  /* 0x0000080012197983 */ /* 0x000ee20000100800 */
[----:B0-----:R-:W-:Y:S01]  /*0620*/  I2FP.F32.S32 R12, R12 ;  /* 0x0000000c000c7245 */ /* 0x001fe20000201400 */
[----:B------:R-:W-:Y:S01]  /*0630*/  IMAD R8, R8, 0x4, R4 ;  /* 0x0000000408087824 */ /* 0x000fe200078e0204 */
[----:B--2---:R-:W-:-:S02]  /*0640*/  I2FP.F32.S32 R10, R10 ;  /* 0x0000000a000a7245 */ /* 0x004fc40000201400 */
[----:B------:R-:W-:-:S03]  /*0650*/  I2FP.F32.S32 R11, R11 ;  /* 0x0000000b000b7245 */ /* 0x000fc60000201400 */
[----:B----4-:R-:W-:Y:S02]  /*0660*/  FADD R23, R10, R23 ;  /* 0x000000170a177221 */ /* 0x010fe40000000000 */
[----:B-----5:R-:W-:-:S03]  /*0670*/  FADD R19, R11, R24 ;  /* 0x000000180b137221 */ /* 0x020fc60000000000 */
[----:B------:R-:W-:Y:S01]  /*0680*/  STL [R18], R23 ;  /* 0x0000001712007387 */ /* 0x000fe20000100800 */
[----:B---3--:R-:W-:-:S03]  /*0690*/  FADD R25, R12, R25 ;  /* 0x000000190c197221 */ /* 0x008fc60000000000 */
[----:B------:R-:W-:Y:S04]  /*06a0*/  STL [R18+0x4], R19 ;  /* 0x0000041312007387 */ /* 0x000fe80000100800 */
[----:B------:R-:W-:Y:S04]  /*06b0*/  STL [R18+0x8], R25 ;  /* 0x0000081912007387 */ /* 0x000fe80000100800 */
[----:B------:R-:W2:Y:S01]  /*06c0*/  LDL R10, [R8] ;  /* 0x00000000080a7983 */ /* 0x000ea20000100800 */
[----:B------:R-:W-:Y:S02]  /*06d0*/  IMAD R12, R9, 0xc, R6 ;  /* 0x0000000c090c7824 */ /* 0x000fe400078e0206 */
[----:B--2---:R-:W-:-:S02]  /*06e0*/  VIADD R21, R10, 0x1 ;  /* 0x000000010a157836 */ /* 0x004fc40000000000 */
[----:B------:R-:W0:Y:S04]  /*06f0*/  LDS.64 R10, [R7+0x10] ;  /* 0x00001000070a7984 */ /* 0x000e280000000a00 */
[----:B------:R2:W-:Y:S04]  /*0700*/  STL [R8], R21 ;  /* 0x0000001508007387 */ /* 0x0005e80000100800 */
[----:B------:R-:W3:Y:S04]  /*0710*/  LDL R20, [R12] ;  /* 0x000000000c147983 */ /* 0x000ee80000100800 */
[----:B------:R-:W4:Y:S04]  /*0720*/  LDL R27, [R12+0x4] ;  /* 0x000004000c1b7983 */ /* 0x000f280000100800 */
[----:B------:R-:W5:Y:S01]  /*0730*/  LDL R22, [R12+0x8] ;  /* 0x000008000c167983 */ /* 0x000f620000100800 */
[----:B------:R-:W-:-:S02]  /*0740*/  I2FP.F32.S32 R13, R13 ;  /* 0x0000000d000d7245 */ /* 0x000fc40000201400 */
[----:B------:R-:W-:Y:S02]  /*0750*/  LEA R9, R9, R4, 0x2 ;  /* 0x0000000409097211 */ /* 0x000fe400078e10ff */
[----:B0-----:R-:W-:Y:S02]  /*0760*/  I2FP.F32.S32 R10, R10 ;  /* 0x0000000a000a7245 */ /* 0x001fe40000201400 */
[----:B------:R-:W-:Y:S01]  /*0770*/  I2FP.F32.S32 R11, R11 ;  /* 0x0000000b000b7245 */ /* 0x000fe20000201400 */
[----:B---3--:R-:W-:Y:S02]  /*0780*/  FADD R13, R13, R20 ;  /* 0x000000140d0d7221 */ /* 0x008fe40000000000 */
[----:B----4-:R-:W-:-:S03]  /*0790*/  FADD R27, R10, R27 ;  /* 0x0000001b0a1b7221 */ /* 0x010fc60000000000 */
[----:B------:R0:W-:Y:S01]  /*07a0*/  STL [R12], R13 ;  /* 0x0000000d0c007387 */ /* 0x0001e20000100800 */
[----:B-----5:R-:W-:-:S03]  /*07b0*/  FADD R11, R11, R22 ;  /* 0x000000160b0b7221 */ /* 0x020fc60000000000 */
[----:B------:R0:W-:Y:S04]  /*07c0*/  STL [R12+0x4], R27 ;  /* 0x0000041b0c007387 */ /* 0x0001e80000100800 */
[----:B------:R0:W-:Y:S04]  /*07d0*/  STL [R12+0x8], R11 ;  /* 0x0000080b0c007387 */ /* 0x0001e80000100800 */
[----:B--2---:R-:W2:Y:S01]  /*07e0*/  LDL R8, [R9] ;  /* 0x0000000009087983 */ /* 0x004ea20000100800 */
[----:B------:R-:W-:Y:S01]  /*07f0*/  VIADD R17, R17, 0x4 ;  /* 0x0000000411117836 */ /* 0x000fe20000000000 */
[----:B------:R-:W-:Y:S01]  /*0800*/  IADD3 R7, PT, PT, R7, 0x30, RZ ;  /* 0x0000003007077810 */ /* 0x000fe20007ffe0ff */
[----:B------:R-:W-:-:S03]  /*0810*/  VIADD R15, R15, 0x10 ;  /* 0x000000100f0f7836 */ /* 0x000fc60000000000 */
[----:B------:R-:W-:Y:S01]  /*0820*/  ISETP.NE.AND P0, PT, R17, RZ, PT ;  /* 0x000000ff1100720c */ /* 0x000fe20003f05270 */
[----:B--2---:R-:W-:-:S05]  /*0830*/  VIADD R8, R8, 0x1 ;  /* 0x0000000108087836 */ /* 0x004fca0000000000 */
[----:B------:R0:W-:Y:S07]  /*0840*/  STL [R9], R8 ;  /* 0x0000000809007387 */ /* 0x0001ee0000100800 */
[----:B------:R-:W-:Y:S05]  /*0850*/  @P0 BRA `(.L_x_3) ;  /* 0xfffffff800bc0947 */ /* 0x000fea000383ffff */
.L_x_2:
[----:B------:R-:W-:Y:S05]  /*0860*/  @!P1 BRA `(.L_x_4) ;  /* 0x00000000007c9947 */ /* 0x000fea0003800000 */
[C---:B------:R-:W-:Y:S02]  /*0870*/  IMAD R14, R5.reuse, 0xc, R14 ;  /* 0x0000000c050e7824 */ /* 0x040fe400078e020e */
[----:B------:R-:W-:Y:S02]  /*0880*/  IMAD R5, R5, 0x4, R16 ;  /* 0x0000000405057824 */ /* 0x000fe400078e0210 */
[----:B------:R-:W-:Y:S01]  /*0890*/  IMAD.MOV R3, RZ, RZ, -R3 ;  /* 0x000000ffff037224 */ /* 0x000fe200078e0a03 */
[----:B------:R-:W-:-:S07]  /*08a0*/  IADD3 R14, PT, PT, R14, 0x8, RZ ;  /* 0x000000080e0e7810 */ /* 0x000fce0007ffe0ff */
.L_x_5:
[----:B--2---:R-:W2:Y:S04]  /*08b0*/  LDS R7, [R5] ;  /* 0x0000000005077984 */ /* 0x004ea80000000800 */
[----:B0-----:R-:W0:Y:S04]  /*08c0*/  LDS R8, [R14+-0x8] ;  /* 0xfffff8000e087984 */ /* 0x001e280000000800 */
[----:B------:R-:W3:Y:S04]  /*08d0*/  LDS R10, [R14+-0x4] ;  /* 0xfffffc000e0a7984 */ /* 0x000ee80000000800 */
[----:B------:R-:W4:Y:S01]  /*08e0*/  LDS R12, [R14] ;  /* 0x000000000e0c7984 */ /* 0x000f220000000800 */
[----:B--2---:R-:W-:-:S04]  /*08f0*/  IMAD R9, R7, 0x3, RZ ;  /* 0x0000000307097824 */ /* 0x004fc800078e02ff */
[----:B------:R-:W-:-:S05]  /*0900*/  IMAD R9, R9, 0x4, R6 ;  /* 0x0000000409097824 */ /* 0x000fca00078e0206 */
[----:B------:R-:W2:Y:S04]  /*0910*/  LDL R11, [R9] ;  /* 0x00000000090b7983 */ /* 0x000ea80000100800 */
[----:B------:R-:W5:Y:S04]  /*0920*/  LDL R13, [R9+0x4] ;  /* 0x00000400090d7983 */ /* 0x000f680000100800 */
[----:B------:R-:W5:Y:S01]  /*0930*/  LDL R15, [R9+0x8] ;  /* 0x00000800090f7983 */ /* 0x000f620000100800 */
[----:B0-----:R-:W-:Y:S01]  /*0940*/  I2FP.F32.S32 R8, R8 ;  /* 0x0000000800087245 */ /* 0x001fe20000201400 */
[----:B------:R-:W-:Y:S01]  /*0950*/  IMAD R7, R7, 0x4, R4 ;  /* 0x0000000407077824 */ /* 0x000fe200078e0204 */
[----:B---3--:R-:W-:-:S02]  /*0960*/  I2FP.F32.S32 R10, R10 ;  /* 0x0000000a000a7245 */ /* 0x008fc40000201400 */
[----:B----4-:R-:W-:Y:S01]  /*0970*/  I2FP.F32.S32 R12, R12 ;  /* 0x0000000c000c7245 */ /* 0x010fe20000201400 */
[----:B--2---:R-:W-:Y:S02]  /*0980*/  FADD R8, R8, R11 ;  /* 0x0000000b08087221 */ /* 0x004fe40000000000 */
[----:B-----5:R-:W-:-:S03]  /*0990*/  FADD R10, R10, R13 ;  /* 0x0000000d0a0a7221 */ /* 0x020fc60000000000 */
[----:B------:R2:W-:Y:S01]  /*09a0*/  STL [R9], R8 ;  /* 0x0000000809007387 */ /* 0x0005e20000100800 */
[----:B------:R-:W-:-:S03]  /*09b0*/  FADD R12, R12, R15 ;  /* 0x0000000f0c0c7221 */ /* 0x000fc60000000000 */
[----:B------:R2:W-:Y:S04]  /*09c0*/  STL [R9+0x4], R10 ;  /* 0x0000040a09007387 */ /* 0x0005e80000100800 */
[----:B------:R2:W-:Y:S04]  /*09d0*/  STL [R9+0x8], R12 ;  /* 0x0000080c09007387 */ /* 0x0005e80000100800 */
[----:B------:R-:W3:Y:S01]  /*09e0*/  LDL R11, [R7] ;  /* 0x00000000070b7983 */ /* 0x000ee20000100800 */
[----:B------:R-:W-:Y:S01]  /*09f0*/  VIADD R3, R3, 0x1 ;  /* 0x0000000103037836 */ /* 0x000fe20000000000 */
[----:B------:R-:W-:Y:S01]  /*0a00*/  IADD3 R14, PT, PT, R14, 0xc, RZ ;  /* 0x0000000c0e0e7810 */ /* 0x000fe20007ffe0ff */
[----:B------:R-:W-:-:S03]  /*0a10*/  VIADD R5, R5, 0x4 ;  /* 0x0000000405057836 */ /* 0x000fc60000000000 */
[----:B------:R-:W-:Y:S02]  /*0a20*/  ISETP.NE.AND P0, PT, R3, RZ, PT ;  /* 0x000000ff0300720c */ /* 0x000fe40003f05270 */
[----:B---3--:R-:W-:-:S05]  /*0a30*/  IADD3 R16, PT, PT, R11, 0x1, RZ ;  /* 0x000000010b107810 */ /* 0x008fca0007ffe0ff */
[----:B------:R2:W-:Y:S06]  /*0a40*/  STL [R7], R16 ;  /* 0x0000001007007387 */ /* 0x0005ec0000100800 */
[----:B------:R-:W-:Y:S05]  /*0a50*/  @P0 BRA `(.L_x_5) ;  /* 0xfffffffc00940947 */ /* 0x000fea000383ffff */
.L_x_4:
[----:B------:R-:W3:Y:S01]  /*0a60*/  LDL.128 R28, [R1] ;  /* 0x00000000011c7983 */ /* 0x000ee20000100c00 */
[----:B------:R-:W4:Y:S03]  /*0a70*/  LDCU.128 UR4, c[0x0][0x390] ;  /* 0x00007200ff0477ac */ /* 0x000f260008000c00 */
[----:B--2---:R-:W2:Y:S01]  /*0a80*/  LDL.128 R4, [R1+0x60] ;  /* 0x0000600001047983 */ /* 0x004ea20000100c00 */
[----:B0-----:R-:W3:Y:S03]  /*0a90*/  LDC.64 R12, c[0x0][0x390] ;  /* 0x0000e400ff0c7b82 */ /* 0x001ee60000000a00 */
[----:B------:R-:W5:Y:S04]  /*0aa0*/  LDL.128 R20, [R1+0x10] ;  /* 0x0000100001147983 */ /* 0x000f680000100c00 */
[----:B------:R-:W5:Y:S01]  /*0ab0*/  LDL.128 R8, [R1+0x20] ;  /* 0x0000200001087983 */ /* 0x000f620000100c00 */
[----:B------:R-:W2:Y:S03]  /*0ac0*/  LDC.64 R36, c[0x0][0x398] ;  /* 0x0000e600ff247b82 */ /* 0x000ea60000000a00 */
[----:B------:R-:W5:Y:S01]  /*0ad0*/  LDL.128 R24, [R1+0x30] ;  /* 0x0000300001187983 */ /* 0x000f620000100c00 */
[----:B----4-:R-:W-:-:S03]  /*0ae0*/  UIADD3 UR4, UP0, UPT, UR4, 0x4, URZ ;  /* 0x0000000404047890 */ /* 0x010fc6000ff1e0ff */
[----:B------:R-:W4:Y:S01]  /*0af0*/  LDL.128 R16, [R1+0x70] ;  /* 0x0000700001107983 */ /* 0x000f220000100c00 */
[----:B------:R-:W-:Y:S02]  /*0b00*/  UIADD3.X UR5, UPT, UPT, URZ, UR5, URZ, UP0, !UPT ;  /* 0x00000005ff057290 */ /* 0x000fe400087fe4ff */
[----:B------:R-:W-:Y:S01]  /*0b10*/  IMAD.U32 R32, RZ, RZ, UR4 ;  /* 0x00000004ff207e24 */ /* 0x000fe2000f8e00ff */
[----:B------:R-:W-:-:S03]  /*0b20*/  UIADD3 UR6, UP0, UPT, UR6, 0x4, URZ ;  /* 0x0000000406067890 */ /* 0x000fc6000ff1e0ff */
[----:B------:R-:W-:Y:S01]  /*0b30*/  IMAD.U32 R33, RZ, RZ, UR5 ;  /* 0x00000005ff217e24 */ /* 0x000fe2000f8e00ff */
[----:B------:R-:W-:Y:S01]  /*0b40*/  UIADD3.X UR4, UPT, UPT, URZ, UR7, URZ, UP0, !UPT ;  /* 0x00000007ff047290 */ /* 0x000fe200087fe4ff */
[----:B---3--:R0:W-:Y:S04]  /*0b50*/  REDG.E.ADD.F32.FTZ.RN.STRONG.GPU desc[UR8][R12.64], R28 ;  /* 0x0000001c0c0079a6 */ /* 0x0081e8000c12f308 */
[----:B------:R-:W-:Y:S04]  /*0b60*/  REDG.E.ADD.F32.FTZ.RN.STRONG.GPU desc[UR8][R32.64], R29 ;  /* 0x0000001d200079a6 */ /* 0x000fe8000c12f308 */
[----:B------:R-:W-:Y:S04]  /*0b70*/  REDG.E.ADD.F32.FTZ.RN.STRONG.GPU desc[UR8][R32.64+0x4], R30 ;  /* 0x0000041e200079a6 */ /* 0x000fe8000c12f308 */
[----:B0-----:R-:W3:Y:S04]  /*0b80*/  LDL.128 R12, [R1+0x40] ;  /* 0x00004000010c7983 */ /* 0x001ee80000100c00 */
[----:B--2---:R-:W-:Y:S01]  /*0b90*/  REDG.E.ADD.STRONG.GPU desc[UR8][R36.64], R4 ;  /* 0x000000042400798e */ /* 0x004fe2000c12e108 */
[----:B------:R-:W-:Y:S01]  /*0ba0*/  MOV R34, UR6 ;  /* 0x0000000600227c02 */ /* 0x000fe20008000f00 */
[----:B------:R-:W-:-:S02]  /*0bb0*/  IMAD.U32 R35, RZ, RZ, UR4 ;  /* 0x00000004ff237e24 */ /* 0x000fc4000f8e00ff */
[----:B------:R0:W-:Y:S04]  /*0bc0*/  REDG.E.ADD.F32.FTZ.RN.STRONG.GPU desc[UR8][R32.64+0x8], R31 ;  /* 0x0000081f200079a6 */ /* 0x0001e8000c12f308 */
[----:B-----5:R2:W-:Y:S04]  /*0bd0*/  REDG.E.ADD.F32.FTZ.RN.STRONG.GPU desc[UR8][R32.64+0xc], R20 ;  /* 0x00000c14200079a6 */ /* 0x0205e8000c12f308 */
[----:B------:R2:W-:Y:S04]  /*0be0*/  REDG.E.ADD.F32.FTZ.RN.STRONG.GPU desc[UR8][R32.64+0x10], R21 ;  /* 0x00001015200079a6 */ /* 0x0005e8000c12f308 */
[----:B0-----:R-:W5:Y:S04]  /*0bf0*/  LDL.128 R28, [R1+0x50] ;  /* 0x00005000011c7983 */ /* 0x001f680000100c00 */
[----:B------:R2:W-:Y:S04]  /*0c00*/  REDG.E.ADD.STRONG.GPU desc[UR8][R34.64], R5 ;  /* 0x000000052200798e */ /* 0x0005e8000c12e108 */
[----:B------:R2:W-:Y:S04]  /*0c10*/  REDG.E.ADD.F32.FTZ.RN.STRONG.GPU desc[UR8][R32.64+0x14], R22 ;  /* 0x00001416200079a6 */ /* 0x0005e8000c12f308 */
[----:B------:R2:W-:Y:S04]  /*0c20*/  REDG.E.ADD.F32.FTZ.RN.STRONG.GPU desc[UR8][R32.64+0x18], R23 ;  /* 0x00001817200079a6 */ /* 0x0005e8000c12f308 */
[----:B------:R2:W-:Y:S04]  /*0c30*/  REDG.E.ADD.F32.FTZ.RN.STRONG.GPU desc[UR8][R32.64+0x1c], R8 ;  /* 0x00001c08200079a6 */ /* 0x0005e8000c12f308 */
        /* <DEDUP_REMOVED lines=8> */
[----:B----4-:R2:W-:Y:S04]  /*0cc0*/  REDG.E.ADD.STRONG.GPU desc[UR8][R34.64+0xc], R16 ;  /* 0x00000c102200798e */ /* 0x0105e8000c12e108 */
[----:B------:R2:W-:Y:S04]  /*0cd0*/  REDG.E.ADD.F32.FTZ.RN.STRONG.GPU desc[UR8][R32.64+0x38], R27 ;  /* 0x0000381b200079a6 */ /* 0x0005e8000c12f308 */
[----:B---3--:R2:W-:Y:S04]  /*0ce0*/  REDG.E.ADD.F32.FTZ.RN.STRONG.GPU desc[UR8][R32.64+0x3c], R12 ;  /* 0x00003c0c200079a6 */ /* 0x0085e8000c12f308 */
[----:B------:R2:W-:Y:S04]  /*0cf0*/  REDG.E.ADD.F32.FTZ.RN.STRONG.GPU desc[UR8][R32.64+0x40], R13 ;  /* 0x0000400d200079a6 */ /* 0x0005e8000c12f308 */
[----:B------:R2:W-:Y:S04]  /*0d00*/  REDG.E.ADD.STRONG.GPU desc[UR8][R34.64+0x10], R17 ;  /* 0x000010112200798e */ /* 0x0005e8000c12e108 */
[----:B------:R2:W-:Y:S04]  /*0d10*/  REDG.E.ADD.F32.FTZ.RN.STRONG.GPU desc[UR8][R32.64+0x44], R14 ;  /* 0x0000440e200079a6 */ /* 0x0005e8000c12f308 */
[----:B------:R2:W-:Y:S04]  /*0d20*/  REDG.E.ADD.F32.FTZ.RN.STRONG.GPU desc[UR8][R32.64+0x48], R15 ;  /* 0x0000480f200079a6 */ /* 0x0005e8000c12f308 */
[----:B-----5:R2:W-:Y:S04]  /*0d30*/  REDG.E.ADD.F32.FTZ.RN.STRONG.GPU desc[UR8][R32.64+0x4c], R28 ;  /* 0x00004c1c200079a6 */ /* 0x0205e8000c12f308 */
[----:B------:R2:W-:Y:S04]  /*0d40*/  REDG.E.ADD.STRONG.GPU desc[UR8][R34.64+0x14], R18 ;  /* 0x000014122200798e */ /* 0x0005e8000c12e108 */
[----:B------:R2:W-:Y:S04]  /*0d50*/  REDG.E.ADD.F32.FTZ.RN.STRONG.GPU desc[UR8][R32.64+0x50], R29 ;  /* 0x0000501d200079a6 */ /* 0x0005e8000c12f308 */
[----:B------:R2:W-:Y:S04]  /*0d60*/  REDG.E.ADD.F32.FTZ.RN.STRONG.GPU desc[UR8][R32.64+0x54], R30 ;  /* 0x0000541e200079a6 */ /* 0x0005e8000c12f308 */
[----:B------:R2:W-:Y:S04]  /*0d70*/  REDG.E.ADD.F32.FTZ.RN.STRONG.GPU desc[UR8][R32.64+0x58], R31 ;  /* 0x0000581f200079a6 */ /* 0x0005e8000c12f308 */
[----:B------:R2:W-:Y:S02]  /*0d80*/  REDG.E.ADD.STRONG.GPU desc[UR8][R34.64+0x18], R19 ;  /* 0x000018132200798e */ /* 0x0005e4000c12e108 */
.L_x_1:
[----:B------:R-:W-:Y:S05]  /*0d90*/  BSYNC.RECONVERGENT B0 ;  /* 0x0000000000007941 */ /* 0x000fea0003800200 */
.L_x_0:
[----:B------:R-:W-:Y:S01]  /*0da0*/  BAR.SYNC.DEFER_BLOCKING 0x0 ;  /* 0x0000000000007b1d */ /* 0x000fe20000010000 */
[----:B------:R-:W-:-:S13]  /*0db0*/  ISETP.GT.U32.AND P0, PT, R2, 0x7, PT ;  /* 0x000000070200780c */ /* 0x000fda0003f04070 */
[----:B------:R-:W-:Y:S05]  /*0dc0*/  @P0 EXIT ;  /* 0x000000000000094d */ /* 0x000fea0003800000 */
[----:B--2---:R-:W2:Y:S08]  /*0dd0*/  LDC.64 R4, c[0x0][0x398] ;  /* 0x0000e600ff047b82 */ /* 0x004eb00000000a00 */
[----:B0-----:R-:W0:Y:S01]  /*0de0*/  LDC.64 R6, c[0x0][0x390] ;  /* 0x0000e400ff067b82 */ /* 0x001e220000000a00 */
[----:B--2---:R-:W-:-:S05]  /*0df0*/  IMAD.WIDE.U32 R4, R2, 0x4, R4 ;  /* 0x0000000402047825 */ /* 0x004fca00078e0004 */
[----:B------:R-:W2:Y:S01]  /*0e00*/  LDG.E R2, desc[UR8][R4.64] ;  /* 0x0000000804027981 */ /* 0x000ea2000c1e1900 */
[----:B0-----:R-:W-:-:S05]  /*0e10*/  IMAD.WIDE.U32 R6, R0, 0x4, R6 ;  /* 0x0000000400067825 */ /* 0x001fca00078e0006 */
[----:B------:R-:W3:Y:S01]  /*0e20*/  LDG.E R0, desc[UR8][R6.64] ;  /* 0x0000000806007981 */ /* 0x000ee2000c1e1900 */
[----:B------:R-:W-:Y:S01]  /*0e30*/  BSSY.RECONVERGENT B0, `(.L_x_6) ;  /* 0x000000c000007945 */ /* 0x000fe20003800200 */
[----:B--2---:R-:W-:-:S04]  /*0e40*/  I2FP.F32.S32 R3, R2 ;  /* 0x0000000200037245 */ /* 0x004fc80000201400 */
[----:B------:R-:W0:Y:S08]  /*0e50*/  MUFU.RCP R2, R3 ;  /* 0x0000000300027308 */ /* 0x000e300000001000 */
[----:B---3--:R-:W2:Y:S01]  /*0e60*/  FCHK P0, R0, R3 ;  /* 0x0000000300007302 */ /* 0x008ea20000000000 */
[----:B0-----:R-:W-:-:S04]  /*0e70*/  FFMA R9, -R3, R2, 1 ;  /* 0x3f80000003097423 */ /* 0x001fc80000000102 */
[----:B------:R-:W-:-:S04]  /*0e80*/  FFMA R9, R2, R9, R2 ;  /* 0x0000000902097223 */ /* 0x000fc80000000002 */
[----:B------:R-:W-:-:S04]  /*0e90*/  FFMA R2, R0, R9, RZ ;  /* 0x0000000900027223 */ /* 0x000fc800000000ff */
[----:B------:R-:W-:-:S04]  /*0ea0*/  FFMA R8, -R3, R2, R0 ;  /* 0x0000000203087223 */ /* 0x000fc80000000100 */
[----:B------:R-:W-:Y:S01]  /*0eb0*/  FFMA R9, R9, R8, R2 ;  /* 0x0000000809097223 */ /* 0x000fe20000000002 */
[----:B--2---:R-:W-:Y:S06]  /*0ec0*/  @!P0 BRA `(.L_x_7) ;  /* 0x0000000000088947 */ /* 0x004fec0003800000 */
[----:B------:R-:W-:-:S07]  /*0ed0*/  MOV R2, 0xef0 ;  /* 0x00000ef000027802 */ /* 0x000fce0000000f00 */
[----:B-1----:R-:W-:Y:S05]  /*0ee0*/  CALL.REL.NOINC `($__internal_0_$__cuda_sm3x_div_rn_noftz_f32_slowpath) ;  /* 0x0000000000907944 */ /* 0x002fea0003c00000 */
.L_x_7:
[----:B------:R-:W-:Y:S05]  /*0ef0*/  BSYNC.RECONVERGENT B0 ;  /* 0x0000000000007941 */ /* 0x000fea0003800200 */
.L_x_6:
[----:B------:R0:W-:Y:S04]  /*0f00*/  STG.E desc[UR8][R6.64], R9 ;  /* 0x0000000906007986 */ /* 0x0001e8000c101908 */
[----:B------:R-:W2:Y:S04]  /*0f10*/  LDG.E R2, desc[UR8][R4.64] ;  /* 0x0000000804027981 */ /* 0x000ea8000c1e1900 */
[----:B------:R-:W3:Y:S01]  /*0f20*/  LDG.E R0, desc[UR8][R6.64+0x4] ;  /* 0x0000040806007981 */ /* 0x000ee2000c1e1900 */
[----:B------:R-:W-:Y:S01]  /*0f30*/  BSSY.RECONVERGENT B0, `(.L_x_8) ;  /* 0x000000d000007945 */ /* 0x000fe20003800200 */
[----:B--2---:R-:W-:-:S04]  /*0f40*/  I2FP.F32.S32 R3, R2 ;  /* 0x0000000200037245 */ /* 0x004fc80000201400 */
[----:B------:R-:W2:Y:S08]  /*0f50*/  MUFU.RCP R2, R3 ;  /* 0x0000000300027308 */ /* 0x000eb00000001000 */
[----:B---3--:R-:W3:Y:S01]  /*0f60*/  FCHK P0, R0, R3 ;  /* 0x0000000300007302 */ /* 0x008ee20000000000 */
[----:B--2---:R-:W-:-:S04]  /*0f70*/  FFMA R11, -R3, R2, 1 ;  /* 0x3f800000030b7423 */ /* 0x004fc80000000102 */
[----:B------:R-:W-:-:S04]  /*0f80*/  FFMA R11, R2, R11, R2 ;  /* 0x0000000b020b7223 */ /* 0x000fc80000000002 */
[----:B------:R-:W-:-:S04]  /*0f90*/  FFMA R2, R0, R11, RZ ;  /* 0x0000000b00027223 */ /* 0x000fc800000000ff */
[----:B------:R-:W-:-:S04]  /*0fa0*/  FFMA R8, -R3, R2, R0 ;  /* 0x0000000203087223 */ /* 0x000fc80000000100 */
[----:B------:R-:W-:Y:S01]  /*0fb0*/  FFMA R11, R11, R8, R2 ;  /* 0x000000080b0b7223 */ /* 0x000fe20000000002 */
[----:B0--3--:R-:W-:Y:S06]  /*0fc0*/  @!P0 BRA `(.L_x_9) ;  /* 0x00000000000c8947 */ /* 0x009fec0003800000 */
[----:B------:R-:W-:-:S07]  /*0fd0*/  MOV R2, 0xff0 ;  /* 0x00000ff000027802 */ /* 0x000fce0000000f00 */
[----:B-1----:R-:W-:Y:S05]  /*0fe0*/  CALL.REL.NOINC `($__internal_0_$__cuda_sm3x_div_rn_noftz_f32_slowpath) ;  /* 0x0000000000507944 */ /* 0x002fea0003c00000 */
[----:B------:R-:W-:-:S07]  /*0ff0*/  IMAD.MOV.U32 R11, RZ, RZ, R9 ;  /* 0x000000ffff0b7224 */ /* 0x000fce00078e0009 */
.L_x_9:
[----:B------:R-:W-:Y:S05]  /*1000*/  BSYNC.RECONVERGENT B0 ;  /* 0x0000000000007941 */ /* 0x000fea0003800200 */
.L_x_8:
        /* <DEDUP_REMOVED lines=15> */
.L_x_11:
[----:B------:R-:W-:Y:S05]  /*1100*/  BSYNC.RECONVERGENT B0 ;  /* 0x0000000000007941 */ /* 0x000fea0003800200 */
.L_x_10:
[----:B------:R-:W-:Y:S01]  /*1110*/  STG.E desc[UR8][R6.64+0x8], R9 ;  /* 0x0000080906007986 */ /* 0x000fe2000c101908 */
[----:B------:R-:W-:Y:S05]  /*1120*/  EXIT ;  /* 0x000000000000794d */ /* 0x000fea0003800000 */
        .weak           $__internal_0_$__cuda_sm3x_div_rn_noftz_f32_slowpath
        .type           $__internal_0_$__cuda_sm3x_div_rn_noftz_f32_slowpath,@function
        .size           $__internal_0_$__cuda_sm3x_div_rn_noftz_f32_slowpath,(.L_x_64 - $__internal_0_$__cuda_sm3x_div_rn_noftz_f32_slowpath)
$__internal_0_$__cuda_sm3x_div_rn_noftz_f32_slowpath:
[----:B------:R-:W-:Y:S01]  /*1130*/  SHF.R.U32.HI R9, RZ, 0x17, R3 ;  /* 0x00000017ff097819 */ /* 0x000fe20000011603 */
[----:B------:R-:W-:Y:S01]  /*1140*/  BSSY.RECONVERGENT B1, `(.L_x_12) ;  /* 0x0000062000017945 */ /* 0x000fe20003800200 */
[----:B------:R-:W-:Y:S02]  /*1150*/  SHF.R.U32.HI R8, RZ, 0x17, R0 ;  /* 0x00000017ff087819 */ /* 0x000fe40000011600 */
[----:B------:R-:W-:Y:S02]  /*1160*/  LOP3.LUT R14, R9, 0xff, RZ, 0xc0, !PT ;  /* 0x000000ff090e7812 */ /* 0x000fe400078ec0ff */
[----:B------:R-:W-:Y:S02]  /*1170*/  LOP3.LUT R12, R8, 0xff, RZ, 0xc0, !PT ;  /* 0x000000ff080c7812 */ /* 0x000fe400078ec0ff */
[----:B------:R-:W-:-:S03]  /*1180*/  IADD3 R10, PT, PT, R14, -0x1, RZ ;  /* 0xffffffff0e0a7810 */ /* 0x000fc60007ffe0ff */
[----:B------:R-:W-:Y:S01]  /*1190*/  VIADD R9, R12, 0xffffffff ;  /* 0xffffffff0c097836 */ /* 0x000fe20000000000 */
[----:B------:R-:W-:-:S04]  /*11a0*/  ISETP.GT.U32.AND P0, PT, R10, 0xfd, PT ;  /* 0x000000fd0a00780c */ /* 0x000fc80003f04070 */
[----:B------:R-:W-:-:S13]  /*11b0*/  ISETP.GT.U32.OR P0, PT, R9, 0xfd, P0 ;  /* 0x000000fd0900780c */ /* 0x000fda0000704470 */
[----:B------:R-:W-:Y:S01]  /*11c0*/  @!P0 IMAD.MOV.U32 R8, RZ, RZ, RZ ;  /* 0x000000ffff088224 */ /* 0x000fe200078e00ff */
[----:B------:R-:W-:Y:S06]  /*11d0*/  @!P0 BRA `(.L_x_13) ;  /* 0x00000000005c8947 */ /* 0x000fec0003800000 */
[----:B------:R-:W-:Y:S02]  /*11e0*/  FSETP.GTU.FTZ.AND P0, PT, |R0|, +INF , PT ;  /* 0x7f8000000000780b */ /* 0x000fe40003f1c200 */
[----:B------:R-:W-:-:S04]  /*11f0*/  FSETP.GTU.FTZ.AND P1, PT, |R3|, +INF , PT ;  /* 0x7f8000000300780b */ /* 0x000fc80003f3c200 */
[----:B------:R-:W-:-:S13]  /*1200*/  PLOP3.LUT P0, PT, P0, P1, PT, 0xf8, 0x8f ;  /* 0x00000000008f781c */ /* 0x000fda0000703f70 */
[----:B------:R-:W-:Y:S05]  /*1210*/  @P0 BRA `(.L_x_14) ;  /* 0x00000004004c0947 */ /* 0x000fea0003800000 */
[----:B------:R-:W-:-:S13]  /*1220*/  LOP3.LUT P0, RZ, R3, 0x7fffffff, R0, 0xc8, !PT ;  /* 0x7fffffff03ff7812 */ /* 0x000fda000780c800 */
[----:B------:R-:W-:Y:S05]  /*1230*/  @!P0 BRA `(.L_x_15) ;  /* 0x00000004003c8947 */ /* 0x000fea0003800000 */
[C---:B------:R-:W-:Y:S02]  /*1240*/  FSETP.NEU.FTZ.AND P2, PT, |R0|.reuse, +INF , PT ;  /* 0x7f8000000000780b */ /* 0x040fe40003f5d200 */
[----:B------:R-:W-:Y:S02]  /*1250*/  FSETP.NEU.FTZ.AND P1, PT, |R3|, +INF , PT ;  /* 0x7f8000000300780b */ /* 0x000fe40003f3d200 */
[----:B------:R-:W-:-:S11]  /*1260*/  FSETP.NEU.FTZ.AND P0, PT, |R0|, +INF , PT ;  /* 0x7f8000000000780b */ /* 0x000fd60003f1d200 */
[----:B------:R-:W-:Y:S05]  /*1270*/  @!P1 BRA !P2, `(.L_x_15) ;  /* 0x00000004002c9947 */ /* 0x000fea0005000000 */
[----:B------:R-:W-:-:S04]  /*1280*/  LOP3.LUT P2, RZ, R0, 0x7fffffff, RZ, 0xc0, !PT ;  /* 0x7fffffff00ff7812 */ /* 0x000fc8000784c0ff */
[----:B------:R-:W-:-:S13]  /*1290*/  PLOP3.LUT P1, PT, P1, P2, PT, 0x2f, 0xf2 ;  /* 0x0000000000f2781c */ /* 0x000fda0000f24577 */
[----:B------:R-:W-:Y:S05]  /*12a0*/  @P1 BRA `(.L_x_16) ;  /* 0x0000000400181947 */ /* 0x000fea0003800000 */
[----:B------:R-:W-:-:S04]  /*12b0*/  LOP3.LUT P1, RZ, R3, 0x7fffffff, RZ, 0xc0, !PT ;  /* 0x7fffffff03ff7812 */ /* 0x000fc8000782c0ff */
[----:B------:R-:W-:-:S13]  /*12c0*/  PLOP3.LUT P0, PT, P0, P1, PT, 0x2f, 0xf2 ;  /* 0x0000000000f2781c */ /* 0x000fda0000702577 */
[----:B------:R-:W-:Y:S05]  /*12d0*/  @P0 BRA `(.L_x_17) ;  /* 0x0000000400000947 */ /* 0x000fea0003800000 */
[----:B------:R-:W-:Y:S02]  /*12e0*/  ISETP.GE.AND P0, PT, R9, RZ, PT ;  /* 0x000000ff0900720c */ /* 0x000fe40003f06270 */
[----:B------:R-:W-:-:S11]  /*12f0*/  ISETP.GE.AND P1, PT, R10, RZ, PT ;  /* 0x000000ff0a00720c */ /* 0x000fd60003f26270 */
[----:B------:R-:W-:Y:S01]  /*1300*/  @P0 MOV R8, RZ ;  /* 0x000000ff00080202 */ /* 0x000fe20000000f00 */
[----:B------:R-:W-:Y:S02]  /*1310*/  @!P0 IMAD.MOV.U32 R8, RZ, RZ, -0x40 ;  /* 0xffffffc0ff088424 */ /* 0x000fe400078e00ff */
[----:B------:R-:W-:Y:S01]  /*1320*/  @!P0 FFMA R0, R0, 1.84467440737095516160e+19, RZ ;  /* 0x5f80000000008823 */ /* 0x000fe200000000ff */
[----:B------:R-:W-:Y:S01]  /*1330*/  @!P1 FFMA R3, R3, 1.84467440737095516160e+19, RZ ;  /* 0x5f80000003039823 */ /* 0x000fe200000000ff */
[----:B------:R-:W-:-:S07]  /*1340*/  @!P1 VIADD R8, R8, 0x40 ;  /* 0x0000004008089836 */ /* 0x000fce0000000000 */
.L_x_13:
[----:B------:R-:W-:Y:S01]  /*1350*/  LEA R10, R14, 0xc0800000, 0x17 ;  /* 0xc08000000e0a7811 */ /* 0x000fe200078eb8ff */
[----:B------:R-:W-:Y:S03]  /*1360*/  BSSY.RECONVERGENT B2, `(.L_x_18) ;  /* 0x0000036000027945 */ /* 0x000fe60003800200 */
[----:B------:R-:W-:Y:S01]  /*1370*/  IADD3 R10, PT, PT, -R10, R3, RZ ;  /* 0x000000030a0a7210 */ /* 0x000fe20007ffe1ff */
[----:B------:R-:W-:-:S03]  /*1380*/  VIADD R3, R12, 0xffffff81 ;  /* 0xffffff810c037836 */ /* 0x000fc60000000000 */
[----:B------:R-:W0:Y:S01]  /*1390*/  MUFU.RCP R9, R10 ;  /* 0x0000000a00097308 */ /* 0x000e220000001000 */
[----:B------:R-:W-:Y:S01]  /*13a0*/  FADD.FTZ R11, -R10, -RZ ;  /* 0x800000ff0a0b7221 */ /* 0x000fe20000010100 */
[----:B------:R-:W-:-:S03]  /*13b0*/  IMAD R0, R3, -0x800000, R0 ;  /* 0xff80000003007824 */ /* 0x000fc600078e0200 */
[----:B0-----:R-:W-:-:S04]  /*13c0*/  FFMA R12, R9, R11, 1 ;  /* 0x3f800000090c7423 */ /* 0x001fc8000000000b */
[----:B------:R-:W-:-:S04]  /*13d0*/  FFMA R16, R9, R12, R9 ;  /* 0x0000000c09107223 */ /* 0x000fc80000000009 */
[----:B------:R-:W-:-:S04]  /*13e0*/  FFMA R9, R0, R16, RZ ;  /* 0x0000001000097223 */ /* 0x000fc800000000ff */
[----:B------:R-:W-:-:S04]  /*13f0*/  FFMA R12, R11, R9, R0 ;  /* 0x000000090b0c7223 */ /* 0x000fc80000000000 */
[----:B------:R-:W-:Y:S01]  /*1400*/  FFMA R13, R16, R12, R9 ;  /* 0x0000000c100d7223 */ /* 0x000fe20000000009 */
[----:B------:R-:W-:-:S03]  /*1410*/  IADD3 R9, PT, PT, R3, 0x7f, -R14 ;  /* 0x0000007f03097810 */ /* 0x000fc60007ffe80e */
[----:B------:R-:W-:Y:S02]  /*1420*/  FFMA R12, R11, R13, R0 ;  /* 0x0000000d0b0c7223 */ /* 0x000fe40000000000 */
[----:B------:R-:W-:Y:S02]  /*1430*/  IMAD.IADD R9, R9, 0x1, R8 ;  /* 0x0000000109097824 */ /* 0x000fe400078e0208 */
[----:B------:R-:W-:-:S05]  /*1440*/  FFMA R0, R16, R12, R13 ;  /* 0x0000000c10007223 */ /* 0x000fca000000000d */
[----:B------:R-:W-:-:S04]  /*1450*/  SHF.R.U32.HI R3, RZ, 0x17, R0 ;  /* 0x00000017ff037819 */ /* 0x000fc80000011600 */
[----:B------:R-:W-:-:S04]  /*1460*/  LOP3.LUT R3, R3, 0xff, RZ, 0xc0, !PT ;  /* 0x000000ff03037812 */ /* 0x000fc800078ec0ff */
[----:B------:R-:W-:-:S05]  /*1470*/  IADD3 R11, PT, PT, R3, R9, RZ ;  /* 0x00000009030b7210 */ /* 0x000fca0007ffe0ff */
[----:B------:R-:W-:-:S05]  /*1480*/  VIADD R3, R11, 0xffffffff ;  /* 0xffffffff0b037836 */ /* 0x000fca0000000000 */
[----:B------:R-:W-:-:S13]  /*1490*/  ISETP.GE.U32.AND P0, PT, R3, 0xfe, PT ;  /* 0x000000fe0300780c */ /* 0x000fda0003f06070 */
[----:B------:R-:W-:Y:S05]  /*14a0*/  @!P0 BRA `(.L_x_19) ;  /* 0x0000000000808947 */ /* 0x000fea0003800000 */
[----:B------:R-:W-:-:S13]  /*14b0*/  ISETP.GT.AND P0, PT, R11, 0xfe, PT ;  /* 0x000000fe0b00780c */ /* 0x000fda0003f04270 */
[----:B------:R-:W-:Y:S05]  /*14c0*/  @P0 BRA `(.L_x_20) ;  /* 0x00000000006c0947 */ /* 0x000fea0003800000 */
[----:B------:R-:W-:-:S13]  /*14d0*/  ISETP.GE.AND P0, PT, R11, 0x1, PT ;  /* 0x000000010b00780c */ /* 0x000fda0003f06270 */
[----:B------:R-:W-:Y:S05]  /*14e0*/  @P0 BRA `(.L_x_21) ;  /* 0x0000000000740947 */ /* 0x000fea0003800000 */
[----:B------:R-:W-:Y:S02]  /*14f0*/  ISETP.GE.AND P0, PT, R11, -0x18, PT ;  /* 0xffffffe80b00780c */ /* 0x000fe40003f06270 */
[----:B------:R-:W-:-:S11]  /*1500*/  LOP3.LUT R0, R0, 0x80000000, RZ, 0xc0, !PT ;  /* 0x8000000000007812 */ /* 0x000fd600078ec0ff */
[----:B------:R-:W-:Y:S05]  /*1510*/  @!P0 BRA `(.L_x_21) ;  /* 0x0000000000688947 */ /* 0x000fea0003800000 */
[CCC-:B------:R-:W-:Y:S01]  /*1520*/  FFMA.RZ R3, R16.reuse, R12.reuse, R13.reuse ;  /* 0x0000000c10037223 */ /* 0x1c0fe2000000c00d */
[C---:B------:R-:W-:Y:S02]  /*1530*/  VIADD R10, R11.reuse, 0x20 ;  /* 0x000000200b0a7836 */ /* 0x040fe40000000000 */
[CCC-:B------:R-:W-:Y:S01]  /*1540*/  FFMA.RM R8, R16.reuse, R12.reuse, R13.reuse ;  /* 0x0000000c10087223 */ /* 0x1c0fe2000000400d */
[----:B------:R-:W-:Y:S02]  /*1550*/  ISETP.NE.AND P2, PT, R11, RZ, PT ;  /* 0x000000ff0b00720c */ /* 0x000fe40003f45270 */
[----:B------:R-:W-:Y:S01]  /*1560*/  LOP3.LUT R9, R3, 0x7fffff, RZ, 0xc0, !PT ;  /* 0x007fffff03097812 */ /* 0x000fe200078ec0ff */
[----:B------:R-:W-:Y:S01]  /*1570*/  FFMA.RP R3, R16, R12, R13 ;  /* 0x0000000c10037223 */ /* 0x000fe2000000800d */
[----:B------:R-:W-:Y:S02]  /*1580*/  ISETP.NE.AND P1, PT, R11, RZ, PT ;  /* 0x000000ff0b00720c */ /* 0x000fe40003f25270 */
[----:B------:R-:W-:-:S02]  /*1590*/  LOP3.LUT R9, R9, 0x800000, RZ, 0xfc, !PT ;  /* 0x0080000009097812 */ /* 0x000fc400078efcff */
[----:B------:R-:W-:Y:S02]  /*15a0*/  IADD3 R11, PT, PT, -R11, RZ, RZ ;  /* 0x000000ff0b0b7210 */ /* 0x000fe40007ffe1ff */
[----:B------:R-:W-:Y:S02]  /*15b0*/  SHF.L.U32 R10, R9, R10, RZ ;  /* 0x0000000a090a7219 */ /* 0x000fe400000006ff */
[----:B------:R-:W-:Y:S02]  /*15c0*/  FSETP.NEU.FTZ.AND P0, PT, R3, R8, PT ;  /* 0x000000080300720b */ /* 0x000fe40003f1d000 */
[----:B------:R-:W-:Y:S02]  /*15d0*/  SEL R8, R11, RZ, P2 ;  /* 0x000000ff0b087207 */ /* 0x000fe40001000000 */
[----:B------:R-:W-:Y:S02]  /*15e0*/  ISETP.NE.AND P1, PT, R10, RZ, P1 ;  /* 0x000000ff0a00720c */ /* 0x000fe40000f25270 */
[----:B------:R-:W-:-:S02]  /*15f0*/  SHF.R.U32.HI R8, RZ, R8, R9 ;  /* 0x00000008ff087219 */ /* 0x000fc40000011609 */
[----:B------:R-:W-:Y:S02]  /*1600*/  PLOP3.LUT P0, PT, P0, P1, PT, 0xf8, 0x8f ;  /* 0x00000000008f781c */ /* 0x000fe40000703f70 */
[----:B------:R-:W-:Y:S02]  /*1610*/  SHF.R.U32.HI R10, RZ, 0x1, R8 ;  /* 0x00000001ff0a7819 */ /* 0x000fe40000011608 */
[----:B------:R-:W-:-:S04]  /*1620*/  SEL R3, RZ, 0x1, !P0 ;  /* 0x00000001ff037807 */ /* 0x000fc80004000000 */
[----:B------:R-:W-:-:S04]  /*1630*/  LOP3.LUT R3, R3, 0x1, R10, 0xf8, !PT ;  /* 0x0000000103037812 */ /* 0x000fc800078ef80a */
[----:B------:R-:W-:-:S05]  /*1640*/  LOP3.LUT R3, R3, R8, RZ, 0xc0, !PT ;  /* 0x0000000803037212 */ /* 0x000fca00078ec0ff */
[----:B------:R-:W-:-:S05]  /*1650*/  IMAD.IADD R3, R10, 0x1, R3 ;  /* 0x000000010a037824 */ /* 0x000fca00078e0203 */
[----:B------:R-:W-:Y:S01]  /*1660*/  LOP3.LUT R0, R3, R0, RZ, 0xfc, !PT ;  /* 0x0000000003007212 */ /* 0x000fe200078efcff */
[----:B------:R-:W-:Y:S06]  /*1670*/  BRA `(.L_x_21) ;  /* 0x0000000000107947 */ /* 0x000fec0003800000 */
.L_x_20:
[----:B------:R-:W-:-:S04]  /*1680*/  LOP3.LUT R0, R0, 0x80000000, RZ, 0xc0, !PT ;  /* 0x8000000000007812 */ /* 0x000fc800078ec0ff */
[----:B------:R-:W-:Y:S01]  /*1690*/  LOP3.LUT R0, R0, 0x7f800000, RZ, 0xfc, !PT ;  /* 0x7f80000000007812 */ /* 0x000fe200078efcff */
[----:B------:R-:W-:Y:S06]  /*16a0*/  BRA `(.L_x_21) ;  /* 0x0000000000047947 */ /* 0x000fec0003800000 */
.L_x_19:
[----:B------:R-:W-:-:S07]  /*16b0*/  IMAD R0, R9, 0x800000, R0 ;  /* 0x0080000009007824 */ /* 0x000fce00078e0200 */
.L_x_21:
[----:B------:R-:W-:Y:S05]  /*16c0*/  BSYNC.RECONVERGENT B2 ;  /* 0x0000000000027941 */ /* 0x000fea0003800200 */
.L_x_18:
[----:B------:R-:W-:Y:S05]  /*16d0*/  BRA `(.L_x_22) ;  /* 0x0000000000207947 */ /* 0x000fea0003800000 */
.L_x_17:
[----:B------:R-:W-:-:S04]  /*16e0*/  LOP3.LUT R0, R3, 0x80000000, R0, 0x48, !PT ;  /* 0x8000000003007812 */ /* 0x000fc800078e4800 */
[----:B------:R-:W-:Y:S01]  /*16f0*/  LOP3.LUT R0, R0, 0x7f800000, RZ, 0xfc, !PT ;  /* 0x7f80000000007812 */ /* 0x000fe200078efcff */
[----:B------:R-:W-:Y:S06]  /*1700*/  BRA `(.L_x_22) ;  /* 0x0000000000147947 */ /* 0x000fec0003800000 */
.L_x_16:
[----:B------:R-:W-:Y:S01]  /*1710*/  LOP3.LUT R0, R3, 0x80000000, R0, 0x48, !PT ;  /* 0x8000000003007812 */ /* 0x000fe200078e4800 */
[----:B------:R-:W-:Y:S06]  /*1720*/  BRA `(.L_x_22) ;  /* 0x00000000000c7947 */ /* 0x000fec0003800000 */
.L_x_15:
[----:B------:R-:W0:Y:S01]  /*1730*/  MUFU.RSQ R0, -QNAN ;  /* 0xffc0000000007908 */ /* 0x000e220000001400 */
[----:B------:R-:W-:Y:S05]  /*1740*/  BRA `(.L_x_22) ;  /* 0x0000000000047947 */ /* 0x000fea0003800000 */
.L_x_14:
[----:B------:R-:W-:-:S07]  /*1750*/  FADD.FTZ R0, R0, R3 ;  /* 0x0000000300007221 */ /* 0x000fce0000010000 */
.L_x_22:
[----:B------:R-:W-:Y:S05]  /*1760*/  BSYNC.RECONVERGENT B1 ;  /* 0x0000000000017941 */ /* 0x000fea0003800200 */
.L_x_12:
[----:B------:R-:W-:Y:S01]  /*1770*/  IMAD.MOV.U32 R3, RZ, RZ, 0x0 ;  /* 0x00000000ff037424 */ /* 0x000fe200078e00ff */
[----:B0-----:R-:W-:-:S03]  /*1780*/  MOV R9, R0 ;  /* 0x0000000000097202 */ /* 0x001fc60000000f00 */
[----:B------:R-:W-:Y:S05]  /*1790*/  RET.REL.NODEC R2 `(_Z14move_centroidsPKiS0_PfPi) ;  /* 0xffffffe802187950 */ /* 0x000fea0003c3ffff */
.L_x_23:
[----:B------:R-:W-:-:S00]  /*17a0*/  BRA `(.L_x_23) ;  /* 0xfffffffc00fc7947 */ /* 0x000fc0000383ffff */
[----:B------:R-:W-:-:S00]  /*17b0*/  NOP ;  /* 0x0000000000007918 */ /* 0x000fc00000000000 */
        /* <DEDUP_REMOVED lines=12> */
.L_x_64:


//--------------------- .text._Z21distances_calculationPKiPiPKf --------------------------
	.section	.text._Z21distances_calculationPKiPiPKf,"ax",@progbits
	.align	128
        .global         _Z21distances_calculationPKiPiPKf
        .type           _Z21distances_calculationPKiPiPKf,@function
        .size           _Z21distances_calculationPKiPiPKf,(.L_x_69 - _Z21distances_calculationPKiPiPKf)
        .other          _Z21distances_calculationPKiPiPKf,@"STO_CUDA_ENTRY STV_DEFAULT"
_Z21distances_calculationPKiPiPKf:
.text._Z21distances_calculationPKiPiPKf:
[----:B------:R-:W-:Y:S01]  /*0000*/  LDC R1, c[0x0][0x37c] ;  /* 0x0000df00ff017b82 */ /* 0x000fe20000000800 */
[----:B------:R-:W0:Y:S07]  /*0010*/  S2R R3, SR_TID.X ;  /* 0x0000000000037919 */ /* 0x000e2e0000002100 */
[----:B------:R-:W0:Y:S08]  /*0020*/  S2UR UR4, SR_CTAID.X ;  /* 0x00000000000479c3 */ /* 0x000e300000002500 */
[----:B------:R-:W0:Y:S02]  /*0030*/  LDC R4, c[0x0][0x360] ;  /* 0x0000d800ff047b82 */ /* 0x000e240000000800 */
[----:B0-----:R-:W-:-:S05]  /*0040*/  IMAD R4, R4, UR4, R3 ;  /* 0x0000000404047c24 */ /* 0x001fca000f8e0203 */
[----:B------:R-:W-:-:S13]  /*0050*/  ISETP.GT.U32.AND P0, PT, R4, 0x4ff, PT ;  /* 0x000004ff0400780c */ /* 0x000fda0003f04070 */
[----:B------:R-:W-:Y:S05]  /*0060*/  @P0 EXIT ;  /* 0x000000000000094d */ /* 0x000fea0003800000 */
[----:B------:R-:W0:Y:S01]  /*0070*/  LDC.64 R6, c[0x0][0x380] ;  /* 0x0000e000ff067b82 */ /* 0x000e220000000a00 */
[----:B------:R-:W1:Y:S01]  /*0080*/  LDCU.64 UR4, c[0x0][0x358] ;  /* 0x00006b00ff0477ac */ /* 0x000e620008000a00 */
[----:B------:R-:W-:-:S06]  /*0090*/  LEA R5, R4, R4, 0x1 ;  /* 0x0000000404057211 */ /* 0x000fcc00078e08ff */
[----:B------:R-:W2:Y:S01]  /*00a0*/  LDC.64 R2, c[0x0][0x390] ;  /* 0x0000e400ff027b82 */ /* 0x000ea20000000a00 */
[----:B0-----:R-:W-:-:S05]  /*00b0*/  IMAD.WIDE.U32 R6, R5, 0x4, R6 ;  /* 0x0000000405067825 */ /* 0x001fca00078e0006 */
[----:B-1----:R-:W3:Y:S04]  /*00c0*/  LDG.E R0, desc[UR4][R6.64] ;  /* 0x0000000406007981 */ /* 0x002ee8000c1e1900 */
[----:B--2---:R-:W2:Y:S04]  /*00d0*/  LDG.E R11, desc[UR4][R2.64] ;  /* 0x00000004020b7981 */ /* 0x004ea8000c1e1900 */
[----:B------:R-:W4:Y:S04]  /*00e0*/  LDG.E R5, desc[UR4][R6.64+0x4] ;  /* 0x0000040406057981 */ /* 0x000f28000c1e1900 */
[----:B------:R-:W5:Y:S04]  /*00f0*/  LDG.E R12, desc[UR4][R2.64+0x4] ;  /* 0x00000404020c7981 */ /* 0x000f68000c1e1900 */
[----:B------:R3:W5:Y:S04]  /*0100*/  LDG.E R9, desc[UR4][R6.64+0x8] ;  /* 0x0000080406097981 */ /* 0x000768000c1e1900 */
[----:B------:R-:W5:Y:S04]  /*0110*/  LDG.E R13, desc[UR4][R2.64+0xc] ;  /* 0x00000c04020d7981 */ /* 0x000f68000c1e1900 */
        /* <DEDUP_REMOVED lines=14> */
[----:B------:R-:W5:Y:S01]  /*0200*/  LDG.E R23, desc[UR4][R2.64+0x5c] ;  /* 0x00005c0402177981 */ /* 0x000f62000c1e1900 */
[----:B---3--:R-:W-:-:S05]  /*0210*/  I2FP.F32.S32 R6, R0 ;  /* 0x0000000000067245 */ /* 0x008fca0000201400 */
[----:B--2---:R-:W-:Y:S02]  /*0220*/  FADD R0, -R11, R6 ;  /* 0x000000060b007221 */ /* 0x004fe40000000100 */
[----:B------:R-:W2:Y:S01]  /*0230*/  LDG.E R11, desc[UR4][R2.64+0x3c] ;  /* 0x00003c04020b7981 */ /* 0x000ea2000c1e1900 */
[----:B----4-:R-:W-:Y:S01]  /*0240*/  I2FP.F32.S32 R5, R5 ;  /* 0x0000000500057245 */ /* 0x010fe20000201400 */
[----:B------:R-:W-:-:S04]  /*0250*/  FFMA R25, R0, R0, RZ ;  /* 0x0000000000197223 */ /* 0x000fc800000000ff */
[----:B-----5:R-:W-:Y:S01]  /*0260*/  FADD R12, -R12, R5 ;  /* 0x000000050c0c7221 */ /* 0x020fe20000000100 */
[----:B------:R-:W-:Y:S02]  /*0270*/  I2FP.F32.S32 R7, R9 ;  /* 0x0000000900077245 */ /* 0x000fe40000201400 */
[----:B------:R-:W3:Y:S01]  /*0280*/  LDG.E R9, desc[UR4][R2.64+0x48] ;  /* 0x0000480402097981 */ /* 0x000ee2000c1e1900 */
[----:B------:R-:W-:Y:S01]  /*0290*/  FFMA R25, R12, R12, R25 ;  /* 0x0000000c0c197223 */ /* 0x000fe20000000019 */
[----:B------:R-:W-:Y:S02]  /*02a0*/  FADD R0, R6, -R13 ;  /* 0x8000000d06007221 */ /* 0x000fe40000000000 */
[----:B------:R-:W4:Y:S01]  /*02b0*/  LDG.E R12, desc[UR4][R2.64+0x44] ;  /* 0x00004404020c7981 */ /* 0x000f22000c1e1900 */
[----:B------:R-:W-:Y:S01]  /*02c0*/  FADD R18, R5, -R18 ;  /* 0x8000001205127221 */ /* 0x000fe20000000000 */
[----:B------:R-:W-:Y:S02]  /*02d0*/  FFMA R27, R0, R0, RZ ;  /* 0x00000000001b7223 */ /* 0x000fe400000000ff */
[----:B------:R-:W5:Y:S01]  /*02e0*/  LDG.E R13, desc[UR4][R2.64+0x54] ;  /* 0x00005404020d7981 */ /* 0x000f62000c1e1900 */
[----:B------:R-:W-:Y:S01]  /*02f0*/  FADD R16, -R16, R7 ;  /* 0x0000000710107221 */ /* 0x000fe20000000100 */
[----:B------:R-:W-:-:S02]  /*0300*/  FFMA R27, R18, R18, R27 ;  /* 0x00000012121b7223 */ /* 0x000fc4000000001b */
[----:B------:R-:W5:Y:S01]  /*0310*/  LDG.E R18, desc[UR4][R2.64+0x50] ;  /* 0x0000500402127981 */ /* 0x000f62000c1e1900 */
[----:B------:R-:W-:-:S03]  /*0320*/  FFMA R25, R16, R16, R25 ;  /* 0x0000001010197223 */ /* 0x000fc60000000019 */
[----:B------:R0:W5:Y:S01]  /*0330*/  LDG.E R16, desc[UR4][R2.64+0x58] ;  /* 0x0000580402107981 */ /* 0x000162000c1e1900 */
[----:B------:R-:W-:Y:S01]  /*0340*/  FADD R0, R6, -R21 ;  /* 0x8000001506007221 */ /* 0x000fe20000000000 */
[----:B------:R-:W-:-:S03]  /*0350*/  FADD R17, R5, -R17 ;  /* 0x8000001105117221 */ /* 0x000fc60000000000 */
[----:B------:R-:W-:Y:S01]  /*0360*/  FFMA R0, R0, R0, RZ ;  /* 0x0000000000007223 */ /* 0x000fe200000000ff */
[----:B------:R-:W-:-:S03]  /*0370*/  FADD R28, R7, -R28 ;  /* 0x8000001c071c7221 */ /* 0x000fc60000000000 */
[----:B------:R-:W-:Y:S01]  /*0380*/  FFMA R17, R17, R17, R0 ;  /* 0x0000001111117223 */ /* 0x000fe20000000000 */
[----:B------:R-:W-:Y:S01]  /*0390*/  FADD R0, R6, -R19 ;  /* 0x8000001306007221 */ /* 0x000fe20000000000 */
[----:B------:R-:W-:Y:S01]  /*03a0*/  FFMA R27, R28, R28, R27 ;  /* 0x0000001c1c1b7223 */ /* 0x000fe2000000001b */
[----:B------:R-:W-:Y:S01]  /*03b0*/  FMNMX R28, R25, +INF , PT ;  /* 0x7f800000191c7809 */ /* 0x000fe20003800000 */
[----:B------:R-:W-:Y:S01]  /*03c0*/  FADD R19, R5, -R26 ;  /* 0x8000001a05137221 */ /* 0x000fe20000000000 */
[----:B------:R-:W-:Y:S02]  /*03d0*/  FFMA R0, R0, R0, RZ ;  /* 0x0000000000007223 */ /* 0x000fe400000000ff */
[-C--:B------:R-:W-:Y:S01]  /*03e0*/  FSETP.GEU.AND P2, PT, R27, R28.reuse, PT ;  /* 0x0000001c1b00720b */ /* 0x080fe20003f4e000 */
[----:B------:R-:W-:Y:S01]  /*03f0*/  FADD R24, R7, -R24 ;  /* 0x8000001807187221 */ /* 0x000fe20000000000 */
[----:B------:R-:W-:Y:S02]  /*0400*/  FFMA R19, R19, R19, R0 ;  /* 0x0000001313137223 */ /* 0x000fe40000000000 */
[----:B------:R-:W-:Y:S01]  /*0410*/  FSEL R27, R27, R28, !P2 ;  /* 0x0000001c1b1b7208 */ /* 0x000fe20005000000 */
[----:B------:R-:W-:Y:S01]  /*0420*/  FFMA R24, R24, R24, R17 ;  /* 0x0000001818187223 */ /* 0x000fe20000000011 */
[----:B------:R-:W-:Y:S01]  /*0430*/  FADD R0, R6, -R15 ;  /* 0x8000000f06007221 */ /* 0x000fe20000000000 */
[----:B------:R-:W-:-:S03]  /*0440*/  FADD R20, R7, -R20 ;  /* 0x8000001407147221 */ /* 0x000fc60000000000 */
[----:B------:R-:W-:Y:S01]  /*0450*/  FFMA R0, R0, R0, RZ ;  /* 0x0000000000007223 */ /* 0x000fe200000000ff */
[-C--:B------:R-:W-:Y:S01]  /*0460*/  FSETP.GEU.AND P3, PT, R24, R27.reuse, PT ;  /* 0x0000001b1800720b */ /* 0x080fe20003f6e000 */
[----:B0-----:R-:W-:Y:S01]  /*0470*/  FADD R3, R5, -R22 ;  /* 0x8000001605037221 */ /* 0x001fe20000000000 */
[----:B------:R-:W-:Y:S02]  /*0480*/  FFMA R19, R20, R20, R19 ;  /* 0x0000001414137223 */ /* 0x000fe40000000013 */
[----:B------:R-:W-:Y:S01]  /*0490*/  FSEL R24, R24, R27, !P3 ;  /* 0x0000001b18187208 */ /* 0x000fe20005800000 */
[----:B------:R-:W-:Y:S01]  /*04a0*/  FFMA R3, R3, R3, R0 ;  /* 0x0000000303037223 */ /* 0x000fe20000000000 */
[----:B------:R-:W-:Y:S02]  /*04b0*/  FADD R8, R7, -R8 ;  /* 0x8000000807087221 */ /* 0x000fe40000000000 */
[----:B------:R-:W-:Y:S02]  /*04c0*/  FSETP.GEU.AND P1, PT, R19, R24, PT ;  /* 0x000000181300720b */ /* 0x000fe40003f2e000 */
[----:B------:R-:W-:-:S02]  /*04d0*/  FFMA R8, R8, R8, R3 ;  /* 0x0000000808087223 */ /* 0x000fc40000000003 */
[----:B------:R-:W-:Y:S01]  /*04e0*/  FSEL R19, R19, R24, !P1 ;  /* 0x0000001813137208 */ /* 0x000fe20004800000 */
[----:B------:R-:W-:-:S03]  /*04f0*/  FADD R3, R5, -R14 ;  /* 0x8000000e05037221 */ /* 0x000fc60000000000 */
[----:B------:R-:W-:-:S04]  /*0500*/  FSETP.GEU.AND P0, PT, R8, R19, PT ;  /* 0x000000130800720b */ /* 0x000fc80003f0e000 */
[----:B------:R-:W-:Y:S02]  /*0510*/  FSEL R19, R8, R19, !P0 ;  /* 0x0000001308137208 */ /* 0x000fe40004000000 */
[----:B------:R-:W-:-:S04]  /*0520*/  SEL R8, RZ, 0x1, P2 ;  /* 0x00000001ff087807 */ /* 0x000fc80001000000 */
[----:B------:R-:W-:-:S04]  /*0530*/  SEL R8, R8, 0x2, P3 ;  /* 0x0000000208087807 */ /* 0x000fc80001800000 */
[----:B------:R-:W-:Y:S01]  /*0540*/  SEL R8, R8, 0x3, P1 ;  /* 0x0000000308087807 */ /* 0x000fe20000800000 */
[----:B------:R-:W-:-:S03]  /*0550*/  FADD R23, R7, -R23 ;  /* 0x8000001707177221 */ /* 0x000fc60000000000 */
[----:B------:R-:W-:Y:S01]  /*0560*/  SEL R8, R8, 0x4, P0 ;  /* 0x0000000408087807 */ /* 0x000fe20000000000 */
[----:B--2---:R-:W-:Y:S01]  /*0570*/  FADD R0, R6, -R11 ;  /* 0x8000000b06007221 */ /* 0x004fe20000000000 */
[----:B------:R-:W-:-:S03]  /*0580*/  FADD R11, R5, -R10 ;  /* 0x8000000a050b7221 */ /* 0x000fc60000000000 */
[----:B------:R-:W-:-:S04]  /*0590*/  FFMA R0, R0, R0, RZ ;  /* 0x0000000000007223 */ /* 0x000fc800000000ff */
[----:B------:R-:W-:Y:S01]  /*05a0*/  FFMA R11, R11, R11, R0 ;  /* 0x0000000b0b0b7223 */ /* 0x000fe20000000000 */
[----:B---3--:R-:W-:Y:S01]  /*05b0*/  FADD R0, R6, -R9 ;  /* 0x8000000906007221 */ /* 0x008fe20000000000 */
[----:B----4-:R-:W-:-:S03]  /*05c0*/  FADD R12, R7, -R12 ;  /* 0x8000000c070c7221 */ /* 0x010fc60000000000 */
[----:B------:R-:W-:Y:S01]  /*05d0*/  FFMA R0, R0, R0, RZ ;  /* 0x0000000000007223 */ /* 0x000fe200000000ff */
[----:B------:R-:W-:-:S03]  /*05e0*/  FFMA R12, R12, R12, R11 ;  /* 0x0000000c0c0c7223 */ /* 0x000fc6000000000b */
[----:B------:R-:W-:Y:S02]  /*05f0*/  FFMA R9, R3, R3, R0 ;  /* 0x0000000303097223 */ /* 0x000fe40000000000 */
[----:B------:R-:W0:Y:S01]  /*0600*/  LDC.64 R2, c[0x0][0x388] ;  /* 0x0000e200ff027b82 */ /* 0x000e220000000a00 */
[----:B-----5:R-:W-:Y:S01]  /*0610*/  FADD R0, R6, -R13 ;  /* 0x8000000d06007221 */ /* 0x020fe20000000000 */
[----:B------:R-:W-:Y:S01]  /*0620*/  FADD R18, R7, -R18 ;  /* 0x8000001207127221 */ /* 0x000fe20000000000 */
[-C--:B------:R-:W-:Y:S02]  /*0630*/  FSETP.GEU.AND P2, PT, R12, R19.reuse, PT ;  /* 0x000000130c00720b */ /* 0x080fe40003f4e000 */
[----:B------:R-:W-:Y:S01]  /*0640*/  FFMA R0, R0, R0, RZ ;  /* 0x0000000000007223 */ /* 0x000fe200000000ff */
[----:B------:R-:W-:Y:S01]  /*0650*/  FADD R5, R5, -R16 ;  /* 0x8000001005057221 */ /* 0x000fe20000000000 */
[----:B------:R-:W-:Y:S01]  /*0660*/  FFMA R9, R18, R18, R9 ;  /* 0x0000001212097223 */ /* 0x000fe20000000009 */
[----:B------:R-:W-:-:S02]  /*0670*/  FSEL R12, R12, R19, !P2 ;  /* 0x000000130c0c7208 */ /* 0x000fc40005000000 */
[----:B------:R-:W-:Y:S02]  /*0680*/  FFMA R0, R5, R5, R0 ;  /* 0x0000000505007223 */ /* 0x000fe40000000000 */
[-C--:B------:R-:W-:Y:S02]  /*0690*/  FSETP.GEU.AND P0, PT, R9, R12.reuse, PT ;  /* 0x0000000c0900720b */ /* 0x080fe40003f0e000 */
[----:B------:R-:W-:Y:S01]  /*06a0*/  FFMA R0, R23, R23, R0 ;  /* 0x0000001717007223 */ /* 0x000fe20000000000 */
[----:B------:R-:W-:Y:S02]  /*06b0*/  SEL R8, R8, 0x5, P2 ;  /* 0x0000000508087807 */ /* 0x000fe40001000000 */
[----:B------:R-:W-:Y:S02]  /*06c0*/  FSEL R9, R9, R12, !P0 ;  /* 0x0000000c09097208 */ /* 0x000fe40004000000 */
[----:B------:R-:W-:Y:S02]  /*06d0*/  SEL R8, R8, 0x6, P0 ;  /* 0x0000000608087807 */ /* 0x000fe40000000000 */
[----:B------:R-:W-:Y:S01]  /*06e0*/  FSETP.GEU.AND P0, PT, R0, R9, PT ;  /* 0x000000090000720b */ /* 0x000fe20003f0e000 */
[----:B0-----:R-:W-:-:S03]  /*06f0*/  IMAD.WIDE.U32 R2, R4, 0x4, R2 ;  /* 0x0000000404027825 */ /* 0x001fc600078e0002 */
[----:B------:R-:W-:-:S05]  /*0700*/  SEL R5, R8, 0x7, P0 ;  /* 0x0000000708057807 */ /* 0x000fca0000000000 */
[----:B------:R-:W-:Y:S01]  /*0710*/  STG.E desc[UR4][R2.64], R5 ;  /* 0x0000000502007986 */ /* 0x000fe2000c101904 */
[----:B------:R-:W-:Y:S05]  /*0720*/  EXIT ;  /* 0x000000000000794d */ /* 0x000fea0003800000 */
.L_x_24:
        /* <DEDUP_REMOVED lines=13> */
.L_x_69:


//--------------------- .text._Z12newCentroidsPKiS0_Pf --------------------------
	.section	.text._Z12newCentroidsPKiS0_Pf,"ax",@progbits
	.align	128
        .global         _Z12newCentroidsPKiS0_Pf
        .type           _Z12newCentroidsPKiS0_Pf,@function
        .size           _Z12newCentroidsPKiS0_Pf,(.L_x_65 - _Z12newCentroidsPKiS0_Pf)
        .other          _Z12newCentroidsPKiS0_Pf,@"STO_CUDA_ENTRY STV_DEFAULT"
_Z12newCentroidsPKiS0_Pf:
.text._Z12newCentroidsPKiS0_Pf:
[----:B------:R-:W-:Y:S01]  /*0000*/  LDC R1, c[0x0][0x37c] ;  /* 0x0000df00ff017b82 */ /* 0x000fe20000000800 */
[----:B------:R-:W0:Y:S07]  /*0010*/  S2R R3, SR_TID.X ;  /* 0x0000000000037919 */ /* 0x000e2e0000002100 */
[----:B------:R-:W0:Y:S08]  /*0020*/  S2UR UR4, SR_CTAID.X ;  /* 0x00000000000479c3 */ /* 0x000e300000002500 */
[----:B------:R-:W0:Y:S02]  /*0030*/  LDC R8, c[0x0][0x360] ;  /* 0x0000d800ff087b82 */ /* 0x000e240000000800 */
[----:B0-----:R-:W-:-:S05]  /*0040*/  IMAD R8, R8, UR4, R3 ;  /* 0x0000000408087c24 */ /* 0x001fca000f8e0203 */
[----:B------:R-:W-:-:S13]  /*0050*/  ISETP.GT.U32.AND P0, PT, R8, 0x7, PT ;  /* 0x000000070800780c */ /* 0x000fda0003f04070 */
[----:B------:R-:W-:Y:S05]  /*0060*/  @P0 EXIT ;  /* 0x000000000000094d */ /* 0x000fea0003800000 */
[----:B------:R-:W0:Y:S01]  /*0070*/  LDCU.128 UR4, c[0x0][0x380] ;  /* 0x00007000ff0477ac */ /* 0x000e220008000c00 */
[----:B------:R-:W-:Y:S01]  /*0080*/  CS2R R6, SRZ ;  /* 0x0000000000067805 */ /* 0x000fe2000001ff00 */
[----:B------:R-:W-:Y:S02]  /*0090*/  IMAD.MOV.U32 R0, RZ, RZ, RZ ;  /* 0x000000ffff007224 */ /* 0x000fe400078e00ff */
[----:B------:R-:W-:Y:S01]  /*00a0*/  IMAD.MOV.U32 R9, RZ, RZ, RZ ;  /* 0x000000ffff097224 */ /* 0x000fe200078e00ff */
[----:B------:R-:W1:Y:S01]  /*00b0*/  LDCU.64 UR8, c[0x0][0x358] ;  /* 0x00006b00ff0877ac */ /* 0x000e620008000a00 */
[----:B0-----:R-:W-:Y:S02]  /*00c0*/  UIADD3 UR6, UP0, UPT, UR6, 0x10, URZ ;  /* 0x0000001006067890 */ /* 0x001fe4000ff1e0ff */
[----:B------:R-:W-:Y:S02]  /*00d0*/  UIADD3 UR4, UP1, UPT, UR4, 0x30, URZ ;  /* 0x0000003004047890 */ /* 0x000fe4000ff3e0ff */
[----:B------:R-:W-:-:S02]  /*00e0*/  UIADD3.X UR7, UPT, UPT, URZ, UR7, URZ, UP0, !UPT ;  /* 0x00000007ff077290 */ /* 0x000fc400087fe4ff */
[----:B------:R-:W-:Y:S01]  /*00f0*/  UIADD3.X UR5, UPT, UPT, URZ, UR5, URZ, UP1, !UPT ;  /* 0x00000005ff057290 */ /* 0x000fe20008ffe4ff */
[----:B------:R-:W-:Y:S01]  /*0100*/  IMAD.U32 R2, RZ, RZ, UR6 ;  /* 0x00000006ff027e24 */ /* 0x000fe2000f8e00ff */
[----:B------:R-:W-:Y:S01]  /*0110*/  MOV R18, UR4 ;  /* 0x0000000400127c02 */ /* 0x000fe20008000f00 */
[----:B------:R-:W-:Y:S01]  /*0120*/  UMOV UR4, URZ ;  /* 0x000000ff00047c82 */ /* 0x000fe20008000000 */
[----:B------:R-:W-:Y:S02]  /*0130*/  IMAD.U32 R3, RZ, RZ, UR7 ;  /* 0x00000007ff037e24 */ /* 0x000fe4000f8e00ff */
[----:B-1----:R-:W-:-:S07]  /*0140*/  IMAD.U32 R25, RZ, RZ, UR5 ;  /* 0x00000005ff197e24 */ /* 0x002fce000f8e00ff */
.L_x_25:
[----:B------:R-:W2:Y:S04]  /*0150*/  LDG.E R5, desc[UR8][R2.64+-0x10] ;  /* 0xfffff00802057981 */ /* 0x000ea8000c1e1900 */
[----:B------:R-:W3:Y:S04]  /*0160*/  LDG.E R15, desc[UR8][R2.64+-0xc] ;  /* 0xfffff408020f7981 */ /* 0x000ee8000c1e1900 */
[----:B------:R-:W4:Y:S04]  /*0170*/  LDG.E R17, desc[UR8][R2.64+-0x8] ;  /* 0xfffff80802117981 */ /* 0x000f28000c1e1900 */
[----:B------:R-:W5:Y:S01]  /*0180*/  LDG.E R19, desc[UR8][R2.64+-0x4] ;  /* 0xfffffc0802137981 */ /* 0x000f62000c1e1900 */
[----:B------:R-:W-:-:S03]  /*0190*/  IMAD.MOV.U32 R4, RZ, RZ, R18 ;  /* 0x000000ffff047224 */ /* 0x000fc600078e0012 */
[----:B------:R-:W5:Y:S04]  /*01a0*/  LDG.E R21, desc[UR8][R2.64] ;  /* 0x0000000802157981 */ /* 0x000f68000c1e1900 */
[----:B------:R-:W5:Y:S04]  /*01b0*/  LDG.E R23, desc[UR8][R2.64+0x4] ;  /* 0x0000040802177981 */ /* 0x000f68000c1e1900 */
[----:B------:R-:W5:Y:S01]  /*01c0*/  LDG.E R12, desc[UR8][R2.64+0x8] ;  /* 0x00000808020c7981 */ /* 0x000f62000c1e1900 */
[----:B--2---:R-:W-:Y:S02]  /*01d0*/  ISETP.NE.AND P6, PT, R5, R8, PT ;  /* 0x000000080500720c */ /* 0x004fe40003fc5270 */
[----:B------:R-:W-:-:S02]  /*01e0*/  MOV R5, R25 ;  /* 0x0000001900057202 */ /* 0x000fc40000000f00 */
[-C--:B---3--:R-:W-:Y:S02]  /*01f0*/  ISETP.NE.AND P0, PT, R15, R8.reuse, PT ;  /* 0x000000080f00720c */ /* 0x088fe40003f05270 */
[----:B------:R-:W2:Y:S01]  /*0200*/  LDG.E R15, desc[UR8][R2.64+0xc] ;  /* 0x00000c08020f7981 */ /* 0x000ea2000c1e1900 */
[----:B----4-:R-:W-:-:S06]  /*0210*/  ISETP.NE.AND P1, PT, R17, R8, PT ;  /* 0x000000081100720c */ /* 0x010fcc0003f25270 */
[----:B------:R-:W3:Y:S04]  /*0220*/  @!P6 LDG.E R10, desc[UR8][R4.64+-0x2c] ;  /* 0xffffd408040ae981 */ /* 0x000ee8000c1e1900 */
[----:B------:R-:W4:Y:S04]  /*0230*/  @!P6 LDG.E R11, desc[UR8][R4.64+-0x30] ;  /* 0xffffd008040be981 */ /* 0x000f28000c1e1900 */
[----:B------:R-:W2:Y:S04]  /*0240*/  @!P6 LDG.E R13, desc[UR8][R4.64+-0x28] ;  /* 0xffffd808040de981 */ /* 0x000ea8000c1e1900 */
[----:B------:R-:W2:Y:S04]  /*0250*/  @!P0 LDG.E R27, desc[UR8][R4.64+-0x24] ;  /* 0xffffdc08041b8981 */ /* 0x000ea8000c1e1900 */
[----:B------:R-:W2:Y:S04]  /*0260*/  @!P0 LDG.E R16, desc[UR8][R4.64+-0x20] ;  /* 0xffffe00804108981 */ /* 0x000ea8000c1e1900 */
[----:B------:R-:W2:Y:S04]  /*0270*/  @!P0 LDG.E R29, desc[UR8][R4.64+-0x1c] ;  /* 0xffffe408041d8981 */ /* 0x000ea8000c1e1900 */
[----:B------:R-:W2:Y:S01]  /*0280*/  @!P1 LDG.E R20, desc[UR8][R4.64+-0x18] ;  /* 0xffffe80804149981 */ /* 0x000ea2000c1e1900 */
[----:B-----5:R-:W-:-:S02]  /*0290*/  ISETP.NE.AND P2, PT, R19, R8, PT ;  /* 0x000000081300720c */ /* 0x020fc40003f45270 */
[-C--:B------:R-:W-:Y:S01]  /*02a0*/  ISETP.NE.AND P3, PT, R21, R8.reuse, PT ;  /* 0x000000081500720c */ /* 0x080fe20003f65270 */
[----:B------:R-:W5:Y:S01]  /*02b0*/  @!P1 LDG.E R18, desc[UR8][R4.64+-0x14] ;  /* 0xffffec0804129981 */ /* 0x000f62000c1e1900 */
[----:B------:R-:W-:-:S03]  /*02c0*/  ISETP.NE.AND P4, PT, R23, R8, PT ;  /* 0x000000081700720c */ /* 0x000fc60003f85270 */
[----:B------:R-:W5:Y:S01]  /*02d0*/  @!P1 LDG.E R25, desc[UR8][R4.64+-0x10] ;  /* 0xfffff00804199981 */ /* 0x000f62000c1e1900 */
[----:B------:R-:W-:Y:S02]  /*02e0*/  ISETP.NE.AND P5, PT, R12, R8, PT ;  /* 0x000000080c00720c */ /* 0x000fe40003fa5270 */
[----:B------:R-:W-:-:S03]  /*02f0*/  @!P6 IADD3 R9, PT, PT, R9, 0x1, RZ ;  /* 0x000000010909e810 */ /* 0x000fc60007ffe0ff */
[----:B------:R-:W5:Y:S04]  /*0300*/  @!P2 LDG.E R23, desc[UR8][R4.64+-0x4] ;  /* 0xfffffc080417a981 */ /* 0x000f68000c1e1900 */
[----:B------:R-:W5:Y:S04]  /*0310*/  @!P3 LDG.E R14, desc[UR8][R4.64+0x4] ;  /* 0x00000408040eb981 */ /* 0x000f68000c1e1900 */
[----:B------:R-:W5:Y:S04]  /*0320*/  @!P3 LDG.E R21, desc[UR8][R4.64] ;  /* 0x000000080415b981 */ /* 0x000f68000c1e1900 */
[----:B------:R-:W5:Y:S04]  /*0330*/  @!P3 LDG.E R19, desc[UR8][R4.64+0x8] ;  /* 0x000008080413b981 */ /* 0x000f68000c1e1900 */
[----:B------:R-:W5:Y:S04]  /*0340*/  @!P4 LDG.E R12, desc[UR8][R4.64+0x10] ;  /* 0x00001008040cc981 */ /* 0x000f68000c1e1900 */
[----:B------:R-:W5:Y:S01]  /*0350*/  @!P4 LDG.E R17, desc[UR8][R4.64+0xc] ;  /* 0x00000c080411c981 */ /* 0x000f62000c1e1900 */
[----:B---3--:R-:W-:-:S03]  /*0360*/  @!P6 IMAD.IADD R7, R7, 0x1, R10 ;  /* 0x000000010707e824 */ /* 0x008fc600078e020a */
[----:B------:R-:W3:Y:S01]  /*0370*/  @!P2 LDG.E R10, desc[UR8][R4.64+-0x8] ;  /* 0xfffff808040aa981 */ /* 0x000ee2000c1e1900 */
[----:B----4-:R-:W-:-:S03]  /*0380*/  @!P6 IMAD.IADD R0, R0, 0x1, R11 ;  /* 0x000000010000e824 */ /* 0x010fc600078e020b */
[----:B------:R-:W4:Y:S01]  /*0390*/  @!P2 LDG.E R11, desc[UR8][R4.64+-0xc] ;  /* 0xfffff408040ba981 */ /* 0x000f22000c1e1900 */
[----:B--2---:R-:W-:Y:S01]  /*03a0*/  @!P6 IMAD.IADD R6, R6, 0x1, R13 ;  /* 0x000000010606e824 */ /* 0x004fe200078e020d */
[----:B------:R-:W-:Y:S02]  /*03b0*/  ISETP.NE.AND P6, PT, R15, R8, PT ;  /* 0x000000080f00720c */ /* 0x000fe40003fc5270 */
[----:B------:R-:W2:Y:S01]  /*03c0*/  @!P5 LDG.E R13, desc[UR8][R4.64+0x18] ;  /* 0x00001808040dd981 */ /* 0x000ea2000c1e1900 */
[----:B------:R-:W-:-:S03]  /*03d0*/  @!P0 IMAD.IADD R0, R0, 0x1, R27 ;  /* 0x0000000100008824 */ /* 0x000fc600078e021b */
[----:B------:R-:W2:Y:S01]  /*03e0*/  @!P4 LDG.E R15, desc[UR8][R4.64+0x14] ;  /* 0x00001408040fc981 */ /* 0x000ea2000c1e1900 */
[----:B------:R-:W-:-:S03]  /*03f0*/  @!P0 IMAD.IADD R7, R7, 0x1, R16 ;  /* 0x0000000107078824 */ /* 0x000fc600078e0210 */
[----:B------:R-:W2:Y:S04]  /*0400*/  @!P5 LDG.E R16, desc[UR8][R4.64+0x1c] ;  /* 0x00001c080410d981 */ /* 0x000ea8000c1e1900 */
[----:B------:R-:W2:Y:S01]  /*0410*/  @!P5 LDG.E R27, desc[UR8][R4.64+0x20] ;  /* 0x00002008041bd981 */ /* 0x000ea2000c1e1900 */
[----:B------:R-:W-:Y:S01]  /*0420*/  @!P0 IMAD.IADD R6, R6, 0x1, R29 ;  /* 0x0000000106068824 */ /* 0x000fe200078e021d */
[----:B------:R-:W-:Y:S02]  /*0430*/  @!P1 IADD3 R0, PT, PT, R0, R20, RZ ;  /* 0x0000001400009210 */ /* 0x000fe40007ffe0ff */
[----:B------:R-:W2:Y:S04]  /*0440*/  @!P6 LDG.E R29, desc[UR8][R4.64+0x24] ;  /* 0x00002408041de981 */ /* 0x000ea8000c1e1900 */
[----:B------:R-:W2:Y:S04]  /*0450*/  @!P6 LDG.E R20, desc[UR8][R4.64+0x28] ;  /* 0x000028080414e981 */ /* 0x000ea8000c1e1900 */
[----:B------:R-:W2:Y:S01]  /*0460*/  @!P6 LDG.E R22, desc[UR8][R4.64+0x2c] ;  /* 0x00002c080416e981 */ /* 0x000ea2000c1e1900 */
[----:B------:R-:W-:Y:S01]  /*0470*/  @!P0 VIADD R9, R9, 0x1 ;  /* 0x0000000109098836 */ /* 0x000fe20000000000 */
[----:B-----5:R-:W-:Y:S01]  /*0480*/  @!P1 IADD3 R6, PT, PT, R6, R25, RZ ;  /* 0x0000001906069210 */ /* 0x020fe20007ffe0ff */
[----:B------:R-:W-:-:S03]  /*0490*/  @!P1 IMAD.IADD R7, R7, 0x1, R18 ;  /* 0x0000000107079824 */ /* 0x000fc600078e0212 */
[----:B------:R-:W-:Y:S01]  /*04a0*/  @!P1 IADD3 R9, PT, PT, R9, 0x1, RZ ;  /* 0x0000000109099810 */ /* 0x000fe20007ffe0ff */
[----:B------:R-:W-:Y:S01]  /*04b0*/  @!P2 IMAD.IADD R6, R6, 0x1, R23 ;  /* 0x000000010606a824 */ /* 0x000fe200078e0217 */
[----:B------:R-:W-:Y:S02]  /*04c0*/  UIADD3 UR4, UPT, UPT, UR4, 0x8, URZ ;  /* 0x0000000804047890 */ /* 0x000fe4000fffe0ff */
[----:B------:R-:W-:Y:S02]  /*04d0*/  @!P2 IADD3 R9, PT, PT, R9, 0x1, RZ ;  /* 0x000000010909a810 */ /* 0x000fe40007ffe0ff */
[----:B------:R-:W-:Y:S02]  /*04e0*/  IADD3 R2, P0, PT, R2, 0x20, RZ ;  /* 0x0000002002027810 */ /* 0x000fe40007f1e0ff */
[----:B------:R-:W-:Y:S01]  /*04f0*/  @!P3 IADD3 R9, PT, PT, R9, 0x1, RZ ;  /* 0x000000010909b810 */ /* 0x000fe20007ffe0ff */
[----:B------:R-:W-:Y:S01]  /*0500*/  UISETP.NE.AND UP0, UPT, UR4, 0x500, UPT ;  /* 0x000005000400788c */ /* 0x000fe2000bf05270 */
[----:B------:R-:W-:-:S03]  /*0510*/  @!P3 IMAD.IADD R6, R6, 0x1, R19 ;  /* 0x000000010606b824 */ /* 0x000fc600078e0213 */
[----:B------:R-:W-:Y:S02]  /*0520*/  @!P4 VIADD R9, R9, 0x1 ;  /* 0x000000010909c836 */ /* 0x000fe40000000000 */
[----:B------:R-:W-:Y:S01]  /*0530*/  IMAD.X R3, RZ, RZ, R3, P0 ;  /* 0x000000ffff037224 */ /* 0x000fe200000e0603 */
[----:B------:R-:W-:Y:S01]  /*0540*/  IADD3 R18, P0, PT, R4, 0x60, RZ ;  /* 0x0000006004127810 */ /* 0x000fe20007f1e0ff */
[----:B------:R-:W-:-:S04]  /*0550*/  @!P5 VIADD R9, R9, 0x1 ;  /* 0x000000010909d836 */ /* 0x000fc80000000000 */
[----:B------:R-:W-:Y:S02]  /*0560*/  IMAD.X R25, RZ, RZ, R5, P0 ;  /* 0x000000ffff197224 */ /* 0x000fe400000e0605 */
[----:B------:R-:W-:Y:S02]  /*0570*/  @!P6 VIADD R9, R9, 0x1 ;  /* 0x000000010909e836 */ /* 0x000fe40000000000 */
[----:B---3--:R-:W-:Y:S02]  /*0580*/  @!P2 IMAD.IADD R7, R7, 0x1, R10 ;  /* 0x000000010707a824 */ /* 0x008fe400078e020a */
[----:B----4-:R-:W-:Y:S02]  /*0590*/  @!P2 IMAD.IADD R0, R0, 0x1, R11 ;  /* 0x000000010000a824 */ /* 0x010fe400078e020b */
[----:B------:R-:W-:Y:S02]  /*05a0*/  @!P3 IMAD.IADD R7, R7, 0x1, R14 ;  /* 0x000000010707b824 */ /* 0x000fe400078e020e */
[----:B------:R-:W-:-:S02]  /*05b0*/  @!P3 IMAD.IADD R0, R0, 0x1, R21 ;  /* 0x000000010000b824 */ /* 0x000fc400078e0215 */
[----:B------:R-:W-:Y:S02]  /*05c0*/  @!P4 IMAD.IADD R7, R7, 0x1, R12 ;  /* 0x000000010707c824 */ /* 0x000fe400078e020c */
[----:B------:R-:W-:Y:S02]  /*05d0*/  @!P4 IMAD.IADD R0, R0, 0x1, R17 ;  /* 0x000000010000c824 */ /* 0x000fe400078e0211 */
[----:B--2---:R-:W-:Y:S02]  /*05e0*/  @!P4 IMAD.IADD R6, R6, 0x1, R15 ;  /* 0x000000010606c824 */ /* 0x004fe400078e020f */
[----:B------:R-:W-:Y:S01]  /*05f0*/  @!P5 IMAD.IADD R0, R0, 0x1, R13 ;  /* 0x000000010000d824 */ /* 0x000fe200078e020d */
[----:B------:R-:W-:Y:S01]  /*0600*/  @!P5 IADD3 R7, PT, PT, R7, R16, RZ ;  /* 0x000000100707d210 */ /* 0x000fe20007ffe0ff */
[----:B------:R-:W-:Y:S02]  /*0610*/  @!P5 IMAD.IADD R6, R6, 0x1, R27 ;  /* 0x000000010606d824 */ /* 0x000fe400078e021b */
[----:B------:R-:W-:Y:S01]  /*0620*/  @!P6 IMAD.IADD R0, R0, 0x1, R29 ;  /* 0x000000010000e824 */ /* 0x000fe200078e021d */
[----:B------:R-:W-:Y:S01]  /*0630*/  @!P6 IADD3 R7, PT, PT, R7, R20, RZ ;  /* 0x000000140707e210 */ /* 0x000fe20007ffe0ff */
[----:B------:R-:W-:Y:S01]  /*0640*/  @!P6 IMAD.IADD R6, R6, 0x1, R22 ;  /* 0x000000010606e824 */ /* 0x000fe200078e0216 */
[----:B------:R-:W-:Y:S06]  /*0650*/  BRA.U UP0, `(.L_x_25) ;  /* 0xfffffff900bc7547 */ /* 0x000fec000b83ffff */
[----:B------:R-:W-:Y:S01]  /*0660*/  I2FP.F32.S32 R3, R9 ;  /* 0x0000000900037245 */ /* 0x000fe20000201400 */
[----:B------:R-:W-:Y:S01]  /*0670*/  BSSY.RECONVERGENT B0, `(.L_x_26) ;  /* 0x000000e000007945 */ /* 0x000fe20003800200 */
[----:B------:R-:W-:Y:S01]  /*0680*/  I2FP.F32.S32 R0, R0 ;  /* 0x0000000000007245 */ /* 0x000fe20000201400 */
[----:B------:R-:W-:Y:S01]  /*0690*/  IMAD R4, R8, 0x3, RZ ;  /* 0x0000000308047824 */ /* 0x000fe200078e02ff */
[----:B------:R-:W0:Y:S08]  /*06a0*/  MUFU.RCP R2, R3 ;  /* 0x0000000300027308 */ /* 0x000e300000001000 */
[----:B------:R-:W1:Y:S01]  /*06b0*/  FCHK P0, R0, R3 ;  /* 0x0000000300007302 */ /* 0x000e620000000000 */
[----:B0-----:R-:W-:-:S04]  /*06c0*/  FFMA R5, -R3, R2, 1 ;  /* 0x3f80000003057423 */ /* 0x001fc80000000102 */
[----:B------:R-:W-:-:S04]  /*06d0*/  FFMA R5, R2, R5, R2 ;  /* 0x0000000502057223 */ /* 0x000fc80000000002 */
[----:B------:R-:W-:-:S04]  /*06e0*/  FFMA R2, R0, R5, RZ ;  /* 0x0000000500027223 */ /* 0x000fc800000000ff */
[----:B------:R-:W-:-:S04]  /*06f0*/  FFMA R9, -R3, R2, R0 ;  /* 0x0000000203097223 */ /* 0x000fc80000000100 */
[----:B------:R-:W-:Y:S01]  /*0700*/  FFMA R11, R5, R9, R2 ;  /* 0x00000009050b7223 */ /* 0x000fe20000000002 */
[----:B-1----:R-:W-:Y:S06]  /*0710*/  @!P0 BRA `(.L_x_27) ;  /* 0x00000000000c8947 */ /* 0x002fec0003800000 */
[----:B------:R-:W-:-:S07]  /*0720*/  MOV R2, 0x740 ;  /* 0x0000074000027802 */ /* 0x000fce0000000f00 */
[----:B------:R-:W-:Y:S05]  /*0730*/  CALL.REL.NOINC `($__internal_1_$__cuda_sm3x_div_rn_noftz_f32_slowpath) ;  /* 0x0000000000987944 */ /* 0x000fea0003c00000 */
[----:B------:R-:W-:-:S07]  /*0740*/  IMAD.MOV.U32 R11, RZ, RZ, R0 ;  /* 0x000000ffff0b7224 */ /* 0x000fce00078e0000 */
.L_x_27:
[----:B------:R-:W-:Y:S05]  /*0750*/  BSYNC.RECONVERGENT B0 ;  /* 0x0000000000007941 */ /* 0x000fea0003800200 */
.L_x_26:
[----:B------:R-:W0:Y:S01]  /*0760*/  LDC.64 R8, c[0x0][0x390] ;  /* 0x0000e400ff087b82 */ /* 0x000e220000000a00 */
[----:B------:R-:W1:Y:S01]  /*0770*/  MUFU.RCP R0, R3 ;  /* 0x0000000300007308 */ /* 0x000e620000001000 */
[----:B------:R-:W-:Y:S01]  /*0780*/  BSSY.RECONVERGENT B0, `(.L_x_28) ;  /* 0x000000f000007945 */ /* 0x000fe20003800200 */
[----:B0-----:R-:W-:Y:S01]  /*0790*/  IMAD.WIDE.U32 R4, R4, 0x4, R8 ;  /* 0x0000000404047825 */ /* 0x001fe200078e0008 */
[----:B------:R-:W-:-:S03]  /*07a0*/  I2FP.F32.S32 R8, R7 ;  /* 0x0000000700087245 */ /* 0x000fc60000201400 */
[----:B-1----:R-:W-:Y:S01]  /*07b0*/  FFMA R9, -R3, R0, 1 ;  /* 0x3f80000003097423 */ /* 0x002fe20000000100 */
[----:B------:R0:W-:Y:S01]  /*07c0*/  STG.E desc[UR8][R4.64], R11 ;  /* 0x0000000b04007986 */ /* 0x0001e2000c101908 */
[----:B------:R-:W1:Y:S02]  /*07d0*/  FCHK P0, R8, R3 ;  /* 0x0000000308007302 */ /* 0x000e640000000000 */
[----:B------:R-:W-:-:S04]  /*07e0*/  FFMA R0, R0, R9, R0 ;  /* 0x0000000900007223 */ /* 0x000fc80000000000 */
[----:B------:R-:W-:-:S04]  /*07f0*/  FFMA R2, R0, R8, RZ ;  /* 0x0000000800027223 */ /* 0x000fc800000000ff */
[----:B------:R-:W-:-:S04]  /*0800*/  FFMA R7, -R3, R2, R8 ;  /* 0x0000000203077223 */ /* 0x000fc80000000108 */
[----:B------:R-:W-:Y:S01]  /*0810*/  FFMA R7, R0, R7, R2 ;  /* 0x0000000700077223 */ /* 0x000fe20000000002 */
[----:B01----:R-:W-:Y:S06]  /*0820*/  @!P0 BRA `(.L_x_29) ;  /* 0x0000000000108947 */ /* 0x003fec0003800000 */
[----:B------:R-:W-:Y:S02]  /*0830*/  MOV R0, R8 ;  /* 0x0000000800007202 */ /* 0x000fe40000000f00 */
[----:B------:R-:W-:-:S07]  /*0840*/  MOV R2, 0x860 ;  /* 0x0000086000027802 */ /* 0x000fce0000000f00 */
[----:B------:R-:W-:Y:S05]  /*0850*/  CALL.REL.NOINC `($__internal_1_$__cuda_sm3x_div_rn_noftz_f32_slowpath) ;  /* 0x0000000000507944 */ /* 0x000fea0003c00000 */
[----:B------:R-:W-:-:S07]  /*0860*/  IMAD.MOV.U32 R7, RZ, RZ, R0 ;  /* 0x000000ffff077224 */ /* 0x000fce00078e0000 */
.L_x_29:
[----:B------:R-:W-:Y:S05]  /*0870*/  BSYNC.RECONVERGENT B0 ;  /* 0x0000000000007941 */ /* 0x000fea0003800200 */
.L_x_28:
[----:B------:R-:W0:Y:S01]  /*0880*/  MUFU.RCP R0, R3 ;  /* 0x0000000300007308 */ /* 0x000e220000001000 */
[----:B------:R-:W-:Y:S01]  /*0890*/  I2FP.F32.S32 R6, R6 ;  /* 0x0000000600067245 */ /* 0x000fe20000201400 */
[----:B------:R1:W-:Y:S01]  /*08a0*/  STG.E desc[UR8][R4.64+0x4], R7 ;  /* 0x0000040704007986 */ /* 0x0003e2000c101908 */
[----:B------:R-:W-:Y:S05]  /*08b0*/  BSSY.RECONVERGENT B0, `(.L_x_30) ;  /* 0x000000c000007945 */ /* 0x000fea0003800200 */
[----:B------:R-:W2:Y:S01]  /*08c0*/  FCHK P0, R6, R3 ;  /* 0x0000000306007302 */ /* 0x000ea20000000000 */
[----:B0-----:R-:W-:-:S04]  /*08d0*/  FFMA R9, -R3, R0, 1 ;  /* 0x3f80000003097423 */ /* 0x001fc80000000100 */
[----:B------:R-:W-:-:S04]  /*08e0*/  FFMA R0, R0, R9, R0 ;  /* 0x0000000900007223 */ /* 0x000fc80000000000 */
[----:B------:R-:W-:-:S04]  /*08f0*/  FFMA R2, R0, R6, RZ ;  /* 0x0000000600027223 */ /* 0x000fc800000000ff */
[----:B------:R-:W-:-:S04]  /*0900*/  FFMA R9, -R3, R2, R6 ;  /* 0x0000000203097223 */ /* 0x000fc80000000106 */
[----:B------:R-:W-:Y:S01]  /*0910*/  FFMA R9, R0, R9, R2 ;  /* 0x0000000900097223 */ /* 0x000fe20000000002 */
[----:B-12---:R-:W-:Y:S06]  /*0920*/  @!P0 BRA `(.L_x_31) ;  /* 0x0000000000108947 */ /* 0x006fec0003800000 */
[----:B------:R-:W-:Y:S01]  /*0930*/  IMAD.MOV.U32 R0, RZ, RZ, R6 ;  /* 0x000000ffff007224 */ /* 0x000fe200078e0006 */
[----:B------:R-:W-:-:S07]  /*0940*/  MOV R2, 0x960 ;  /* 0x0000096000027802 */ /* 0x000fce0000000f00 */
[----:B------:R-:W-:Y:S05]  /*0950*/  CALL.REL.NOINC `($__internal_1_$__cuda_sm3x_div_rn_noftz_f32_slowpath) ;  /* 0x0000000000107944 */ /* 0x000fea0003c00000 */
[----:B------:R-:W-:-:S07]  /*0960*/  IMAD.MOV.U32 R9, RZ, RZ, R0 ;  /* 0x000000ffff097224 */ /* 0x000fce00078e0000 */
.L_x_31:
[----:B------:R-:W-:Y:S05]  /*0970*/  BSYNC.RECONVERGENT B0 ;  /* 0x0000000000007941 */ /* 0x000fea0003800200 */
.L_x_30:
[----:B------:R-:W-:Y:S01]  /*0980*/  STG.E desc[UR8][R4.64+0x8], R9 ;  /* 0x0000080904007986 */ /* 0x000fe2000c101908 */
[----:B------:R-:W-:Y:S05]  /*0990*/  EXIT ;  /* 0x000000000000794d */ /* 0x000fea0003800000 */
        .weak           $__internal_1_$__cuda_sm3x_div_rn_noftz_f32_slowpath
        .type           $__internal_1_$__cuda_sm3x_div_rn_noftz_f32_slowpath,@function
        .size           $__internal_1_$__cuda_sm3x_div_rn_noftz_f32_slowpath,(.L_x_65 - $__internal_1_$__cuda_sm3x_div_rn_noftz_f32_slowpath)
$__internal_1_$__cuda_sm3x_div_rn_noftz_f32_slowpath:
[--C-:B------:R-:W-:Y:S01]  /*09a0*/  SHF.R.U32.HI R9, RZ, 0x17, R3.reuse ;  /* 0x00000017ff097819 */ /* 0x100fe20000011603 */
[----:B------:R-:W-:Y:S01]  /*09b0*/  BSSY.RECONVERGENT B1, `(.L_x_32) ;  /* 0x0000063000017945 */ /* 0x000fe20003800200 */
[----:B------:R-:W-:Y:S01]  /*09c0*/  SHF.R.U32.HI R8, RZ, 0x17, R0 ;  /* 0x00000017ff087819 */ /* 0x000fe20000011600 */
[----:B------:R-:W-:Y:S01]  /*09d0*/  IMAD.MOV.U32 R11, RZ, RZ, R3 ;  /* 0x000000ffff0b7224 */ /* 0x000fe200078e0003 */
        /* <DEDUP_REMOVED lines=31> */
.L_x_33:
[----:B------:R-:W-:Y:S01]  /*0bd0*/  LEA R10, R9, 0xc0800000, 0x17 ;  /* 0xc0800000090a7811 */ /* 0x000fe200078eb8ff */
[----:B------:R-:W-:Y:S03]  /*0be0*/  BSSY.RECONVERGENT B2, `(.L_x_38) ;  /* 0x0000036000027945 */ /* 0x000fe60003800200 */
[----:B------:R-:W-:Y:S01]  /*0bf0*/  IADD3 R11, PT, PT, -R10, R11, RZ ;  /* 0x0000000b0a0b7210 */ /* 0x000fe20007ffe1ff */
[----:B------:R-:W-:-:S03]  /*0c00*/  VIADD R10, R14, 0xffffff81 ;  /* 0xffffff810e0a7836 */ /* 0x000fc60000000000 */
[----:B------:R0:W1:Y:S01]  /*0c10*/  MUFU.RCP R12, R11 ;  /* 0x0000000b000c7308 */ /* 0x0000620000001000 */
[----:B------:R-:W-:Y:S01]  /*0c20*/  FADD.FTZ R13, -R11, -RZ ;  /* 0x800000ff0b0d7221 */ /* 0x000fe20000010100 */
[C---:B------:R-:W-:Y:S01]  /*0c30*/  IMAD R0, R10.reuse, -0x800000, R0 ;  /* 0xff8000000a007824 */ /* 0x040fe200078e0200 */
[----:B0-----:R-:W-:-:S05]  /*0c40*/  IADD3 R11, PT, PT, R10, 0x7f, -R9 ;  /* 0x0000007f0a0b7810 */ /* 0x001fca0007ffe809 */
[----:B------:R-:W-:Y:S02]  /*0c50*/  IMAD.IADD R11, R11, 0x1, R8 ;  /* 0x000000010b0b7824 */ /* 0x000fe400078e0208 */
[----:B-1----:R-:W-:-:S04]  /*0c60*/  FFMA R15, R12, R13, 1 ;  /* 0x3f8000000c0f7423 */ /* 0x002fc8000000000d */
[----:B------:R-:W-:-:S04]  /*0c70*/  FFMA R17, R12, R15, R12 ;  /* 0x0000000f0c117223 */ /* 0x000fc8000000000c */
[----:B------:R-:W-:-:S04]  /*0c80*/  FFMA R12, R0, R17, RZ ;  /* 0x00000011000c7223 */ /* 0x000fc800000000ff */
[----:B------:R-:W-:-:S04]  /*0c90*/  FFMA R15, R13, R12, R0 ;  /* 0x0000000c0d0f7223 */ /* 0x000fc80000000000 */
[----:B------:R-:W-:-:S04]  /*0ca0*/  FFMA R12, R17, R15, R12 ;  /* 0x0000000f110c7223 */ /* 0x000fc8000000000c */
[----:B------:R-:W-:-:S04]  /*0cb0*/  FFMA R13, R13, R12, R0 ;  /* 0x0000000c0d0d7223 */ /* 0x000fc80000000000 */
        /* <DEDUP_REMOVED lines=36> */
.L_x_40:
[----:B------:R-:W-:-:S04]  /*0f00*/  LOP3.LUT R0, R0, 0x80000000, RZ, 0xc0, !PT ;  /* 0x8000000000007812 */ /* 0x000fc800078ec0ff */
[----:B------:R-:W-:Y:S01]  /*0f10*/  LOP3.LUT R0, R0, 0x7f800000, RZ, 0xfc, !PT ;  /* 0x7f80000000007812 */ /* 0x000fe200078efcff */
[----:B------:R-:W-:Y:S06]  /*0f20*/  BRA `(.L_x_41) ;  /* 0x0000000000047947 */ /* 0x000fec0003800000 */
.L_x_39:
[----:B------:R-:W-:-:S07]  /*0f30*/  IMAD R0, R11, 0x800000, R0 ;  /* 0x008000000b007824 */ /* 0x000fce00078e0200 */
.L_x_41:
[----:B------:R-:W-:Y:S05]  /*0f40*/  BSYNC.RECONVERGENT B2 ;  /* 0x0000000000027941 */ /* 0x000fea0003800200 */
.L_x_38:
[----:B------:R-:W-:Y:S05]  /*0f50*/  BRA `(.L_x_42) ;  /* 0x0000000000207947 */ /* 0x000fea0003800000 */
.L_x_37:
[----:B------:R-:W-:-:S04]  /*0f60*/  LOP3.LUT R0, R11, 0x80000000, R0, 0x48, !PT ;  /* 0x800000000b007812 */ /* 0x000fc800078e4800 */
[----:B------:R-:W-:Y:S01]  /*0f70*/  LOP3.LUT R0, R0, 0x7f800000, RZ, 0xfc, !PT ;  /* 0x7f80000000007812 */ /* 0x000fe200078efcff */
[----:B------:R-:W-:Y:S06]  /*0f80*/  BRA `(.L_x_42) ;  /* 0x0000000000147947 */ /* 0x000fec0003800000 */
.L_x_36:
[----:B------:R-:W-:Y:S01]  /*0f90*/  LOP3.LUT R0, R11, 0x80000000, R0, 0x48, !PT ;  /* 0x800000000b007812 */ /* 0x000fe200078e4800 */
[----:B------:R-:W-:Y:S06]  /*0fa0*/  BRA `(.L_x_42) ;  /* 0x00000000000c7947 */ /* 0x000fec0003800000 */
.L_x_35:
[----:B------:R-:W0:Y:S01]  /*0fb0*/  MUFU.RSQ R0, -QNAN ;  /* 0xffc0000000007908 */ /* 0x000e220000001400 */
[----:B------:R-:W-:Y:S05]  /*0fc0*/  BRA `(.L_x_42) ;  /* 0x0000000000047947 */ /* 0x000fea0003800000 */
.L_x_34:
[----:B------:R-:W-:-:S07]  /*0fd0*/  FADD.FTZ R0, R0, R3 ;  /* 0x0000000300007221 */ /* 0x000fce0000010000 */
.L_x_42:
[----:B------:R-:W-:Y:S05]  /*0fe0*/  BSYNC.RECONVERGENT B1 ;  /* 0x0000000000017941 */ /* 0x000fea0003800200 */
.L_x_32:
[----:B------:R-:W-:Y:S01]  /*0ff0*/  MOV R8, R2 ;  /* 0x0000000200087202 */ /* 0x000fe20000000f00 */
[----:B------:R-:W-:-:S04]  /*1000*/  IMAD.MOV.U32 R9, RZ, RZ, 0x0 ;  /* 0x00000000ff097424 */ /* 0x000fc800078e00ff */
[----:B0-----:R-:W-:Y:S05]  /*1010*/  RET.REL.NODEC R8 `(_Z12newCentroidsPKiS0_Pf) ;  /* 0xffffffec08f87950 */ /* 0x001fea0003c3ffff */
.L_x_43:
        /* <DEDUP_REMOVED lines=14> */
.L_x_65:


//--------------------- .text._Z6assignPKfPi      --------------------------
	.section	.text._Z6assignPKfPi,"ax",@progbits
	.align	128
        .global         _Z6assignPKfPi
        .type           _Z6assignPKfPi,@function
        .size           _Z6assignPKfPi,(.L_x_71 - _Z6assignPKfPi)
        .other          _Z6assignPKfPi,@"STO_CUDA_ENTRY STV_DEFAULT"
_Z6assignPKfPi:
.text._Z6assignPKfPi:
        /* <DEDUP_REMOVED lines=9> */
[----:B------:R-:W-:-:S04]  /*0090*/  IMAD.SHL.U32 R7, R5, 0x8, RZ ;  /* 0x0000000805077824 */ /* 0x000fc800078e00ff */
[----:B0-----:R-:W-:-:S05]  /*00a0*/  IMAD.WIDE.U32 R2, R7, 0x4, R2 ;  /* 0x0000000407027825 */ /* 0x001fca00078e0002 */
[----:B-1----:R-:W2:Y:S04]  /*00b0*/  LDG.E R0, desc[UR4][R2.64] ;  /* 0x0000000402007981 */ /* 0x002ea8000c1e1900 */
[----:B------:R-:W3:Y:S04]  /*00c0*/  LDG.E R7, desc[UR4][R2.64+0x4] ;  /* 0x0000040402077981 */ /* 0x000ee8000c1e1900 */
[----:B------:R-:W4:Y:S04]  /*00d0*/  LDG.E R9, desc[UR4][R2.64+0x8] ;  /* 0x0000080402097981 */ /* 0x000f28000c1e1900 */
[----:B------:R-:W5:Y:S04]  /*00e0*/  LDG.E R11, desc[UR4][R2.64+0xc] ;  /* 0x00000c04020b7981 */ /* 0x000f68000c1e1900 */
[----:B------:R-:W5:Y:S04]  /*00f0*/  LDG.E R4, desc[UR4][R2.64+0x10] ;  /* 0x0000100402047981 */ /* 0x000f68000c1e1900 */
[----:B------:R-:W5:Y:S04]  /*0100*/  LDG.E R13, desc[UR4][R2.64+0x14] ;  /* 0x00001404020d7981 */ /* 0x000f68000c1e1900 */
[----:B------:R-:W5:Y:S04]  /*0110*/  LDG.E R15, desc[UR4][R2.64+0x18] ;  /* 0x00001804020f7981 */ /* 0x000f68000c1e1900 */
[----:B------:R0:W5:Y:S02]  /*0120*/  LDG.E R17, desc[UR4][R2.64+0x1c] ;  /* 0x00001c0402117981 */ /* 0x000164000c1e1900 */
[----:B0-----:R-:W0:Y:S02]  /*0130*/  LDC.64 R2, c[0x0][0x388] ;  /* 0x0000e200ff027b82 */ /* 0x001e240000000a00 */
[----:B0-----:R-:W-:Y:S01]  /*0140*/  IMAD.WIDE.U32 R2, R5, 0x4, R2 ;  /* 0x0000000405027825 */ /* 0x001fe200078e0002 */
[----:B--2---:R-:W-:-:S04]  /*0150*/  FSETP.GEU.AND P3, PT, R0, 3.40282346638528859812e+38, PT ;  /* 0x7f7fffff0000780b */ /* 0x004fc80003f6e000 */
[----:B------:R-:W-:-:S04]  /*0160*/  FSEL R0, R0, 3.40282346638528859812e+38, !P3 ;  /* 0x7f7fffff00007808 */ /* 0x000fc80005800000 */
[----:B---3--:R-:W-:-:S04]  /*0170*/  FSETP.GEU.AND P0, PT, R7, R0, PT ;  /* 0x000000000700720b */ /* 0x008fc80003f0e000 */
[----:B------:R-:W-:-:S04]  /*0180*/  FSEL R0, R7, R0, !P0 ;  /* 0x0000000007007208 */ /* 0x000fc80004000000 */
[----:B----4-:R-:W-:-:S04]  /*0190*/  FSETP.GEU.AND P1, PT, R9, R0, PT ;  /* 0x000000000900720b */ /* 0x010fc80003f2e000 */
[----:B------:R-:W-:-:S04]  /*01a0*/  FSEL R0, R9, R0, !P1 ;  /* 0x0000000009007208 */ /* 0x000fc80004800000 */
[----:B-----5:R-:W-:-:S04]  /*01b0*/  FSETP.GEU.AND P2, PT, R11, R0, PT ;  /* 0x000000000b00720b */ /* 0x020fc80003f4e000 */
[----:B------:R-:W-:Y:S02]  /*01c0*/  FSEL R11, R11, R0, !P2 ;  /* 0x000000000b0b7208 */ /* 0x000fe40005000000 */
[----:B------:R-:W-:Y:S02]  /*01d0*/  SEL R0, RZ, 0xffffffff, !P3 ;  /* 0xffffffffff007807 */ /* 0x000fe40005800000 */
[-C--:B------:R-:W-:Y:S02]  /*01e0*/  FSETP.GEU.AND P3, PT, R4, R11.reuse, PT ;  /* 0x0000000b0400720b */ /* 0x080fe40003f6e000 */
[----:B------:R-:W-:Y:S02]  /*01f0*/  SEL R0, R0, 0x1, P0 ;  /* 0x0000000100007807 */ /* 0x000fe40000000000 */
[----:B------:R-:W-:Y:S02]  /*0200*/  FSEL R4, R4, R11, !P3 ;  /* 0x0000000b04047208 */ /* 0x000fe40005800000 */
[----:B------:R-:W-:-:S02]  /*0210*/  SEL R0, R0, 0x2, P1 ;  /* 0x0000000200007807 */ /* 0x000fc40000800000 */
[CC--:B------:R-:W-:Y:S02]  /*0220*/  FSETP.GEU.AND P0, PT, R13.reuse, R4.reuse, PT ;  /* 0x000000040d00720b */ /* 0x0c0fe40003f0e000 */
[----:B------:R-:W-:Y:S02]  /*0230*/  SEL R0, R0, 0x3, P2 ;  /* 0x0000000300007807 */ /* 0x000fe40001000000 */
[----:B------:R-:W-:Y:S02]  /*0240*/  FSEL R4, R13, R4, !P0 ;  /* 0x000000040d047208 */ /* 0x000fe40004000000 */
[----:B------:R-:W-:Y:S02]  /*0250*/  SEL R0, R0, 0x4, P3 ;  /* 0x0000000400007807 */ /* 0x000fe40001800000 */
[----:B------:R-:W-:Y:S02]  /*0260*/  FSETP.GEU.AND P1, PT, R15, R4, PT ;  /* 0x000000040f00720b */ /* 0x000fe40003f2e000 */
[----:B------:R-:W-:-:S02]  /*0270*/  SEL R0, R0, 0x5, P0 ;  /* 0x0000000500007807 */ /* 0x000fc40000000000 */
[----:B------:R-:W-:Y:S02]  /*0280*/  FSEL R4, R15, R4, !P1 ;  /* 0x000000040f047208 */ /* 0x000fe40004800000 */
[----:B------:R-:W-:Y:S02]  /*0290*/  SEL R0, R0, 0x6, P1 ;  /* 0x0000000600007807 */ /* 0x000fe40000800000 */
[----:B------:R-:W-:-:S04]  /*02a0*/  FSETP.GEU.AND P0, PT, R17, R4, PT ;  /* 0x000000041100720b */ /* 0x000fc80003f0e000 */
[----:B------:R-:W-:-:S05]  /*02b0*/  SEL R5, R0, 0x7, P0 ;  /* 0x0000000700057807 */ /* 0x000fca0000000000 */
[----:B------:R-:W-:Y:S01]  /*02c0*/  STG.E desc[UR4][R2.64], R5 ;  /* 0x0000000502007986 */ /* 0x000fe2000c101904 */
[----:B------:R-:W-:Y:S05]  /*02d0*/  EXIT ;  /* 0x000000000000794d */ /* 0x000fea0003800000 */
.L_x_44:
        /* <DEDUP_REMOVED lines=10> */
.L_x_71:


//--------------------- .text._Z8distancePKiPfPKf --------------------------
	.section	.text._Z8distancePKiPfPKf,"ax",@progbits
	.align	128
        .global         _Z8distancePKiPfPKf
        .type           _Z8distancePKiPfPKf,@function
        .size           _Z8distancePKiPfPKf,(.L_x_67 - _Z8distancePKiPfPKf)
        .other          _Z8distancePKiPfPKf,@"STO_CUDA_ENTRY STV_DEFAULT"
_Z8distancePKiPfPKf:
.text._Z8distancePKiPfPKf:
        /* <DEDUP_REMOVED lines=9> */
[----:B------:R-:W-:Y:S01]  /*0090*/  IMAD.SHL.U32 R5, R0, 0x8, RZ ;  /* 0x0000000800057824 */ /* 0x000fe200078e00ff */
[----:B------:R-:W2:Y:S05]  /*00a0*/  LDCU.64 UR6, c[0x0][0x358] ;  /* 0x00006b00ff0677ac */ /* 0x000eaa0008000a00 */
[----:B------:R-:W3:Y:S01]  /*00b0*/  LDC.64 R6, c[0x0][0x380] ;  /* 0x0000e000ff067b82 */ /* 0x000ee20000000a00 */
[----:B-1----:R-:W-:-:S04]  /*00c0*/  UIADD3 UR4, UP0, UPT, UR4, 0x4, URZ ;  /* 0x0000000404047890 */ /* 0x002fc8000ff1e0ff */
[----:B------:R-:W-:Y:S01]  /*00d0*/  UIADD3.X UR5, UPT, UPT, URZ, UR5, URZ, UP0, !UPT ;  /* 0x00000005ff057290 */ /* 0x000fe200087fe4ff */
[----:B0-----:R-:W-:-:S04]  /*00e0*/  IMAD.WIDE.U32 R2, R5, 0x4, R2 ;  /* 0x0000000405027825 */ /* 0x001fc800078e0002 */
[----:B------:R-:W-:Y:S02]  /*00f0*/  IMAD R5, R0, 0x3, RZ ;  /* 0x0000000300057824 */ /* 0x000fe400078e02ff */
[----:B------:R-:W-:Y:S01]  /*0100*/  IMAD.U32 R4, RZ, RZ, UR4 ;  /* 0x00000004ff047e24 */ /* 0x000fe2000f8e00ff */
[----:B------:R-:W-:Y:S01]  /*0110*/  UMOV UR4, URZ ;  /* 0x000000ff00047c82 */ /* 0x000fe20008000000 */
[----:B---3--:R-:W-:-:S04]  /*0120*/  IMAD.WIDE.U32 R6, R5, 0x4, R6 ;  /* 0x0000000405067825 */ /* 0x008fc800078e0006 */
[----:B--2---:R-:W-:-:S07]  /*0130*/  IMAD.U32 R5, RZ, RZ, UR5 ;  /* 0x00000005ff057e24 */ /* 0x004fce000f8e00ff */
.L_x_60:
[----:B------:R-:W2:Y:S04]  /*0140*/  LDG.E R0, desc[UR6][R6.64] ;  /* 0x0000000606007981 */ /* 0x000ea8000c1e1900 */
[----:B0-----:R-:W3:Y:S01]  /*0150*/  LDG.E R9, desc[UR6][R4.64+-0x4] ;  /* 0xfffffc0604097981 */ /* 0x001ee2000c1e1900 */
[----:B------:R-:W-:Y:S01]  /*0160*/  BSSY.RECONVERGENT B0, `(.L_x_45) ;  /* 0x000000a000007945 */ /* 0x000fe20003800200 */
[----:B------:R-:W-:-:S04]  /*0170*/  UIADD3 UR4, UPT, UPT, UR4, 0x1, URZ ;  /* 0x0000000104047890 */ /* 0x000fc8000fffe0ff */
[----:B------:R-:W-:Y:S01]  /*0180*/  UISETP.NE.AND UP0, UPT, UR4, 0x8, UPT ;  /* 0x000000080400788c */ /* 0x000fe2000bf05270 */
[----:B--2---:R-:W-:-:S05]  /*0190*/  I2FP.F32.S32 R0, R0 ;  /* 0x0000000000007245 */ /* 0x004fca0000201400 */
[----:B---3--:R-:W-:Y:S01]  /*01a0*/  FADD R28, R0, -R9 ;  /* 0x80000009001c7221 */ /* 0x008fe20000000000 */
[----:B------:R-:W-:-:S03]  /*01b0*/  MOV R0, 0x200 ;  /* 0x0000020000007802 */ /* 0x000fc60000000f00 */
[----:B------:R-:W0:Y:S02]  /*01c0*/  F2F.F64.F32 R30, R28 ;  /* 0x0000001c001e7310 */ /* 0x000e240000201800 */
[----:B0-----:R-:W-:-:S10]  /*01d0*/  DADD R8, -RZ, |R30| ;  /* 0x00000000ff087229 */ /* 0x001fd4000000051e */
[----:B------:R-:W-:-:S07]  /*01e0*/  IMAD.MOV.U32 R27, RZ, RZ, R9 ;  /* 0x000000ffff1b7224 */ /* 0x000fce00078e0009 */
[----:B------:R-:W-:Y:S05]  /*01f0*/  CALL.REL.NOINC `($_Z8distancePKiPfPKf$__internal_accurate_pow) ;  /* 0x0000000800207944 */ /* 0x000fea0003c00000 */
[----:B------:R-:W-:Y:S05]  /*0200*/  BSYNC.RECONVERGENT B0 ;  /* 0x0000000000007941 */ /* 0x000fea0003800200 */
.L_x_45:
[----:B------:R-:W2:Y:S04]  /*0210*/  LDG.E R0, desc[UR6][R6.64+0x4] ;  /* 0x0000040606007981 */ /* 0x000ea8000c1e1900 */
[----:B------:R-:W3:Y:S01]  /*0220*/  LDG.E R11, desc[UR6][R4.64] ;  /* 0x00000006040b7981 */ /* 0x000ee2000c1e1900 */
[----:B------:R-:W-:Y:S01]  /*0230*/  DADD R8, R30, 2 ;  /* 0x400000001e087429 */ /* 0x000fe20000000000 */
[----:B------:R-:W-:Y:S01]  /*0240*/  FSETP.NEU.AND P0, PT, R28, RZ, PT ;  /* 0x000000ff1c00720b */ /* 0x000fe20003f0d000 */
[----:B------:R-:W-:Y:S03]  /*0250*/  BSSY.RECONVERGENT B0, `(.L_x_46) ;  /* 0x000000f000007945 */ /* 0x000fe60003800200 */
[----:B------:R-:W-:-:S05]  /*0260*/  FSEL R10, R10, RZ, P0 ;  /* 0x000000ff0a0a7208 */ /* 0x000fca0000000000 */
[----:B------:R-:W-:-:S04]  /*0270*/  LOP3.LUT R8, R9, 0x7ff00000, RZ, 0xc0, !PT ;  /* 0x7ff0000009087812 */ /* 0x000fc800078ec0ff */
[----:B------:R-:W-:Y:S02]  /*0280*/  ISETP.NE.AND P1, PT, R8, 0x7ff00000, PT ;  /* 0x7ff000000800780c */ /* 0x000fe40003f25270 */
[----:B--2---:R-:W-:-:S05]  /*0290*/  I2FP.F32.S32 R0, R0 ;  /* 0x0000000000007245 */ /* 0x004fca0000201400 */
[----:B---3--:R-:W-:Y:S01]  /*02a0*/  FADD R26, R0, -R11 ;  /* 0x8000000b001a7221 */ /* 0x008fe20000000000 */
[----:B------:R-:W-:-:S03]  /*02b0*/  FSEL R11, R14, RZ, P0 ;  /* 0x000000ff0e0b7208 */ /* 0x000fc60000000000 */
[----:B------:R0:W1:Y:S02]  /*02c0*/  F2F.F64.F32 R24, R26 ;  /* 0x0000001a00187310 */ /* 0x0000640000201800 */
[----:B------:R-:W-:Y:S05]  /*02d0*/  @P1 BRA `(.L_x_47) ;  /* 0x0000000000181947 */ /* 0x000fea0003800000 */
[----:B------:R-:W-:-:S13]  /*02e0*/  FSETP.NAN.AND P0, PT, R28, R28, PT ;  /* 0x0000001c1c00720b */ /* 0x000fda0003f08000 */
[----:B------:R-:W-:Y:S01]  /*02f0*/  @P0 DADD R10, R30, 2 ;  /* 0x400000001e0a0429 */ /* 0x000fe20000000000 */
[----:B------:R-:W-:Y:S10]  /*0300*/  @P0 BRA `(.L_x_47) ;  /* 0x00000000000c0947 */ /* 0x000ff40003800000 */
[----:B------:R-:W-:-:S14]  /*0310*/  DSETP.NEU.AND P0, PT, |R30|, +INF , PT ;  /* 0x7ff000001e00742a */ /* 0x000fdc0003f0d200 */
[----:B------:R-:W-:Y:S02]  /*0320*/  @!P0 IMAD.MOV.U32 R10, RZ, RZ, 0x0 ;  /* 0x00000000ff0a8424 */ /* 0x000fe400078e00ff */
[----:B------:R-:W-:-:S07]  /*0330*/  @!P0 IMAD.MOV.U32 R11, RZ, RZ, 0x7ff00000 ;  /* 0x7ff00000ff0b8424 */ /* 0x000fce00078e00ff */
.L_x_47:
[----:B------:R-:W-:Y:S05]  /*0340*/  BSYNC.RECONVERGENT B0 ;  /* 0x0000000000007941 */ /* 0x000fea0003800200 */
.L_x_46:
[----:B------:R-:W-:Y:S01]  /*0350*/  DADD R10, RZ, R10 ;  /* 0x00000000ff0a7229 */ /* 0x000fe2000000000a */
[----:B------:R-:W-:Y:S01]  /*0360*/  FSETP.NEU.AND P0, PT, R28, 1, PT ;  /* 0x3f8000001c00780b */ /* 0x000fe20003f0d000 */
[----:B-1----:R-:W-:Y:S01]  /*0370*/  DADD R8, -RZ, |R24| ;  /* 0x00000000ff087229 */ /* 0x002fe20000000518 */
[----:B------:R-:W-:Y:S01]  /*0380*/  BSSY.RECONVERGENT B0, `(.L_x_48) ;  /* 0x0000006000007945 */ /* 0x000fe20003800200 */
[----:B------:R-:W-:-:S06]  /*0390*/  MOV R0, 0x3e0 ;  /* 0x000003e000007802 */ /* 0x000fcc0000000f00 */
[----:B------:R-:W1:Y:S02]  /*03a0*/  F2F.F32.F64 R10, R10 ;  /* 0x0000000a000a7310 */ /* 0x000e640000301000 */
[----:B------:R-:W-:Y:S01]  /*03b0*/  IMAD.MOV.U32 R27, RZ, RZ, R9 ;  /* 0x000000ffff1b7224 */ /* 0x000fe200078e0009 */
[----:B-1----:R-:W-:-:S07]  /*03c0*/  FSEL R28, R10, 1, P0 ;  /* 0x3f8000000a1c7808 */ /* 0x002fce0000000000 */
[----:B0-----:R-:W-:Y:S05]  /*03d0*/  CALL.REL.NOINC `($_Z8distancePKiPfPKf$__internal_accurate_pow) ;  /* 0x0000000400a87944 */ /* 0x001fea0003c00000 */
[----:B------:R-:W-:Y:S05]  /*03e0*/  BSYNC.RECONVERGENT B0 ;  /* 0x0000000000007941 */ /* 0x000fea0003800200 */
.L_x_48:
[----:B------:R-:W-:Y:S01]  /*03f0*/  DADD R8, R24, 2 ;  /* 0x4000000018087429 */ /* 0x000fe20000000000 */
[----:B------:R-:W-:Y:S01]  /*0400*/  FSETP.NEU.AND P0, PT, R26, RZ, PT ;  /* 0x000000ff1a00720b */ /* 0x000fe20003f0d000 */
[----:B------:R-:W-:Y:S03]  /*0410*/  BSSY.RECONVERGENT B0, `(.L_x_49) ;  /* 0x000000e000007945 */ /* 0x000fe60003800200 */
[----:B------:R-:W-:Y:S02]  /*0420*/  FSEL R10, R10, RZ, P0 ;  /* 0x000000ff0a0a7208 */ /* 0x000fe40000000000 */
[----:B------:R-:W-:-:S03]  /*0430*/  FSEL R11, R14, RZ, P0 ;  /* 0x000000ff0e0b7208 */ /* 0x000fc60000000000 */
[----:B------:R-:W-:-:S04]  /*0440*/  LOP3.LUT R8, R9, 0x7ff00000, RZ, 0xc0, !PT ;  /* 0x7ff0000009087812 */ /* 0x000fc800078ec0ff */
[----:B------:R-:W-:-:S13]  /*0450*/  ISETP.NE.AND P1, PT, R8, 0x7ff00000, PT ;  /* 0x7ff000000800780c */ /* 0x000fda0003f25270 */
[----:B------:R-:W-:Y:S05]  /*0460*/  @P1 BRA `(.L_x_50) ;  /* 0x0000000000201947 */ /* 0x000fea0003800000 */
[----:B------:R-:W-:-:S13]  /*0470*/  FSETP.NAN.AND P0, PT, R26, R26, PT ;  /* 0x0000001a1a00720b */ /* 0x000fda0003f08000 */
[----:B------:R-:W-:Y:S05]  /*0480*/  @P0 BRA `(.L_x_51) ;  /* 0x0000000000140947 */ /* 0x000fea0003800000 */
[----:B------:R-:W-:-:S14]  /*0490*/  DSETP.NEU.AND P0, PT, |R24|, +INF , PT ;  /* 0x7ff000001800742a */ /* 0x000fdc0003f0d200 */
[----:B------:R-:W-:Y:S05]  /*04a0*/  @P0 BRA `(.L_x_50) ;  /* 0x0000000000100947 */ /* 0x000fea0003800000 */
[----:B------:R-:W-:Y:S01]  /*04b0*/  MOV R10, 0x0 ;  /* 0x00000000000a7802 */ /* 0x000fe20000000f00 */
[----:B------:R-:W-:Y:S01]  /*04c0*/  IMAD.MOV.U32 R11, RZ, RZ, 0x7ff00000 ;  /* 0x7ff00000ff0b7424 */ /* 0x000fe200078e00ff */
[----:B------:R-:W-:Y:S06]  /*04d0*/  BRA `(.L_x_50) ;  /* 0x0000000000047947 */ /* 0x000fec0003800000 */
.L_x_51:
[----:B------:R-:W-:-:S11]  /*04e0*/  DADD R10, R24, 2 ;  /* 0x40000000180a7429 */ /* 0x000fd60000000000 */
.L_x_50:
[----:B------:R-:W-:Y:S05]  /*04f0*/  BSYNC.RECONVERGENT B0 ;  /* 0x0000000000007941 */ /* 0x000fea0003800200 */
.L_x_49:
[----:B------:R-:W2:Y:S04]  /*0500*/  LDG.E R0, desc[UR6][R6.64+0x8] ;  /* 0x0000080606007981 */ /* 0x000ea8000c1e1900 */
[----:B------:R-:W3:Y:S01]  /*0510*/  LDG.E R29, desc[UR6][R4.64+0x4] ;  /* 0x00000406041d7981 */ /* 0x000ee2000c1e1900 */
[----:B------:R-:W0:Y:S01]  /*0520*/  F2F.F64.F32 R8, R28 ;  /* 0x0000001c00087310 */ /* 0x000e220000201800 */
[----:B------:R-:W-:Y:S01]  /*0530*/  FSETP.NEU.AND P0, PT, R26, 1, PT ;  /* 0x3f8000001a00780b */ /* 0x000fe20003f0d000 */
[----:B------:R-:W-:Y:S03]  /*0540*/  BSSY.RECONVERGENT B0, `(.L_x_52) ;  /* 0x000000c000007945 */ /* 0x000fe60003800200 */
[----:B------:R-:W-:-:S02]  /*0550*/  FSEL R10, R10, RZ, P0 ;  /* 0x000000ff0a0a7208 */ /* 0x000fc40000000000 */
[----:B------:R-:W-:-:S06]  /*0560*/  FSEL R11, R11, 1.875, P0 ;  /* 0x3ff000000b0b7808 */ /* 0x000fcc0000000000 */
[----:B0-----:R-:W-:-:S06]  /*0570*/  DADD R10, R8, R10 ;  /* 0x00000000080a7229 */ /* 0x001fcc000000000a */
[----:B------:R-:W-:Y:S01]  /*0580*/  F2F.F32.F64 R26, R10 ;  /* 0x0000000a001a7310 */ /* 0x000fe20000301000 */
        /* <DEDUP_REMOVED lines=8> */
.L_x_52:
        /* <DEDUP_REMOVED lines=12> */
[----:B------:R-:W-:Y:S02]  /*06d0*/  IMAD.MOV.U32 R10, RZ, RZ, 0x0 ;  /* 0x00000000ff0a7424 */ /* 0x000fe400078e00ff */
[----:B------:R-:W-:Y:S01]  /*06e0*/  IMAD.MOV.U32 R11, RZ, RZ, 0x7ff00000 ;  /* 0x7ff00000ff0b7424 */ /* 0x000fe200078e00ff */
[----:B------:R-:W-:Y:S06]  /*06f0*/  BRA `(.L_x_54) ;  /* 0x0000000000047947 */ /* 0x000fec0003800000 */
.L_x_55:
[----:B------:R-:W-:-:S11]  /*0700*/  DADD R10, R24, 2 ;  /* 0x40000000180a7429 */ /* 0x000fd60000000000 */
.L_x_54:
[----:B------:R-:W-:Y:S05]  /*0710*/  BSYNC.RECONVERGENT B0 ;  /* 0x0000000000007941 */ /* 0x000fea0003800200 */
.L_x_53:
[----:B------:R-:W0:Y:S01]  /*0720*/  F2F.F64.F32 R26, R26 ;  /* 0x0000001a001a7310 */ /* 0x000e220000201800 */
[----:B------:R-:W-:Y:S01]  /*0730*/  FSETP.NEU.AND P0, PT, R29, 1, PT ;  /* 0x3f8000001d00780b */ /* 0x000fe20003f0d000 */
[----:B------:R-:W-:Y:S03]  /*0740*/  BSSY.RECONVERGENT B0, `(.L_x_56) ;  /* 0x0000012000007945 */ /* 0x000fe60003800200 */
[----:B------:R-:W-:Y:S02]  /*0750*/  FSEL R8, R10, RZ, P0 ;  /* 0x000000ff0a087208 */ /* 0x000fe40000000000 */
[----:B------:R-:W-:-:S06]  /*0760*/  FSEL R9, R11, 1.875, P0 ;  /* 0x3ff000000b097808 */ /* 0x000fcc0000000000 */
[----:B0-----:R-:W-:-:S06]  /*0770*/  DADD R8, R26, R8 ;  /* 0x000000001a087229 */ /* 0x001fcc0000000008 */
[----:B------:R-:W0:Y:S02]  /*0780*/  F2F.F32.F64 R10, R8 ;  /* 0x00000008000a7310 */ /* 0x000e240000301000 */
[----:B0-----:R-:W-:-:S06]  /*0790*/  VIADD R0, R10, 0xf3000000 ;  /* 0xf30000000a007836 */ /* 0x001fcc0000000000 */
[----:B------:R0:W1:Y:S01]  /*07a0*/  MUFU.RSQ R13, R10 ;  /* 0x0000000a000d7308 */ /* 0x0000620000001400 */
[----:B------:R-:W-:-:S13]  /*07b0*/  ISETP.GT.U32.AND P0, PT, R0, 0x727fffff, PT ;  /* 0x727fffff0000780c */ /* 0x000fda0003f04070 */
[----:B0-----:R-:W-:Y:S05]  /*07c0*/  @!P0 BRA `(.L_x_57) ;  /* 0x0000000000148947 */ /* 0x001fea0003800000 */
[----:B------:R-:W-:Y:S01]  /*07d0*/  BSSY.RECONVERGENT B1, `(.L_x_58) ;  /* 0x0000003000017945 */ /* 0x000fe20003800200 */
[----:B-1----:R-:W-:-:S07]  /*07e0*/  MOV R13, 0x800 ;  /* 0x00000800000d7802 */ /* 0x002fce0000000f00 */
[----:B------:R-:W-:Y:S05]  /*07f0*/  CALL.REL.NOINC `($__internal_2_$__cuda_sm20_sqrt_rn_f32_slowpath) ;  /* 0x0000000000407944 */ /* 0x000fea0003c00000 */
[----:B------:R-:W-:Y:S05]  /*0800*/  BSYNC.RECONVERGENT B1 ;  /* 0x0000000000017941 */ /* 0x000fea0003800200 */
.L_x_58:
[----:B------:R-:W-:Y:S05]  /*0810*/  BRA `(.L_x_59) ;  /* 0x0000000000107947 */ /* 0x000fea0003800000 */
.L_x_57:
[----:B-1----:R-:W-:Y:S01]  /*0820*/  FMUL.FTZ R11, R10, R13 ;  /* 0x0000000d0a0b7220 */ /* 0x002fe20000410000 */
[----:B------:R-:W-:-:S03]  /*0830*/  FMUL.FTZ R8, R13, 0.5 ;  /* 0x3f0000000d087820 */ /* 0x000fc60000410000 */
[----:B------:R-:W-:-:S04]  /*0840*/  FFMA R0, -R11, R11, R10 ;  /* 0x0000000b0b007223 */ /* 0x000fc8000000010a */
[----:B------:R-:W-:-:S07]  /*0850*/  FFMA R11, R0, R8, R11 ;  /* 0x00000008000b7223 */ /* 0x000fce000000000b */
.L_x_59:
[----:B------:R-:W-:Y:S05]  /*0860*/  BSYNC.RECONVERGENT B0 ;  /* 0x0000000000007941 */ /* 0x000fea0003800200 */
.L_x_56:
[----:B------:R-:W-:Y:S01]  /*0870*/  IMAD.MOV.U32 R8, RZ, RZ, R2 ;  /* 0x000000ffff087224 */ /* 0x000fe200078e0002 */
[----:B------:R-:W-:Y:S02]  /*0880*/  MOV R9, R3 ;  /* 0x0000000300097202 */ /* 0x000fe40000000f00 */
[----:B------:R-:W-:Y:S02]  /*0890*/  IADD3 R4, P0, PT, R4, 0xc, RZ ;  /* 0x0000000c04047810 */ /* 0x000fe40007f1e0ff */
[----:B------:R-:W-:Y:S01]  /*08a0*/  IADD3 R2, P1, PT, R2, 0x4, RZ ;  /* 0x0000000402027810 */ /* 0x000fe20007f3e0ff */
[----:B------:R0:W-:Y:S02]  /*08b0*/  STG.E desc[UR6][R8.64], R11 ;  /* 0x0000000b08007986 */ /* 0x0001e4000c101906 */
[----:B------:R-:W-:Y:S02]  /*08c0*/  IMAD.X R5, RZ, RZ, R5, P0 ;  /* 0x000000ffff057224 */ /* 0x000fe400000e0605 */
[----:B------:R-:W-:Y:S01]  /*08d0*/  IMAD.X R3, RZ, RZ, R3, P1 ;  /* 0x000000ffff037224 */ /* 0x000fe200008e0603 */
[----:B------:R-:W-:Y:S07]  /*08e0*/  BRA.U UP0, `(.L_x_60) ;  /* 0xfffffff900147547 */ /* 0x000fee000b83ffff */
[----:B------:R-:W-:Y:S05]  /*08f0*/  EXIT ;  /* 0x000000000000794d */ /* 0x000fea0003800000 */
        .weak           $__internal_2_$__cuda_sm20_sqrt_rn_f32_slowpath
        .type           $__internal_2_$__cuda_sm20_sqrt_rn_f32_slowpath,@function
        .size           $__internal_2_$__cuda_sm20_sqrt_rn_f32_slowpath,($_Z8distancePKiPfPKf$__internal_accurate_pow - $__internal_2_$__cuda_sm20_sqrt_rn_f32_slowpath)
$__internal_2_$__cuda_sm20_sqrt_rn_f32_slowpath:
[----:B------:R-:W-:-:S13]  /*0900*/  LOP3.LUT P0, RZ, R10, 0x7fffffff, RZ, 0xc0, !PT ;  /* 0x7fffffff0aff7812 */ /* 0x000fda000780c0ff */
[----:B------:R-:W-:Y:S01]  /*0910*/  @!P0 IMAD.MOV.U32 R8, RZ, RZ, R10 ;  /* 0x000000ffff088224 */ /* 0x000fe200078e000a */
[----:B------:R-:W-:Y:S06]  /*0920*/  @!P0 BRA `(.L_x_61) ;  /* 0x0000000000448947 */ /* 0x000fec0003800000 */
[----:B------:R-:W-:Y:S01]  /*0930*/  FSETP.GEU.FTZ.AND P0, PT, R10, RZ, PT ;  /* 0x000000ff0a00720b */ /* 0x000fe20003f1e000 */
[----:B------:R-:W-:-:S12]  /*0940*/  IMAD.MOV.U32 R0, RZ, RZ, R10 ;  /* 0x000000ffff007224 */ /* 0x000fd800078e000a */
[----:B------:R-:W-:Y:S01]  /*0950*/  @!P0 IMAD.MOV.U32 R8, RZ, RZ, 0x7fffffff ;  /* 0x7fffffffff088424 */ /* 0x000fe200078e00ff */
[----:B------:R-:W-:Y:S06]  /*0960*/  @!P0 BRA `(.L_x_61) ;  /* 0x0000000000348947 */ /* 0x000fec0003800000 */
[----:B------:R-:W-:-:S13]  /*0970*/  FSETP.GTU.FTZ.AND P0, PT, |R0|, +INF , PT ;  /* 0x7f8000000000780b */ /* 0x000fda0003f1c200 */
[----:B------:R-:W-:Y:S01]  /*0980*/  @P0 FADD.FTZ R8, R0, 1 ;  /* 0x3f80000000080421 */ /* 0x000fe20000010000 */
[----:B------:R-:W-:Y:S06]  /*0990*/  @P0 BRA `(.L_x_61) ;  /* 0x0000000000280947 */ /* 0x000fec0003800000 */
[----:B------:R-:W-:-:S13]  /*09a0*/  FSETP.NEU.FTZ.AND P0, PT, |R0|, +INF , PT ;  /* 0x7f8000000000780b */ /* 0x000fda0003f1d200 */
[----:B------:R-:W-:-:S04]  /*09b0*/  @P0 FFMA R9, R0, 1.84467440737095516160e+19, RZ ;  /* 0x5f80000000090823 */ /* 0x000fc800000000ff */
[----:B------:R-:W0:Y:S02]  /*09c0*/  @P0 MUFU.RSQ R8, R9 ;  /* 0x0000000900080308 */ /* 0x000e240000001400 */
[----:B0-----:R-:W-:Y:S01]  /*09d0*/  @P0 FMUL.FTZ R10, R9, R8 ;  /* 0x00000008090a0220 */ /* 0x001fe20000410000 */
[----:B------:R-:W-:Y:S01]  /*09e0*/  @P0 FMUL.FTZ R12, R8, 0.5 ;  /* 0x3f000000080c0820 */ /* 0x000fe20000410000 */
[----:B------:R-:W-:Y:S02]  /*09f0*/  @!P0 MOV R8, R0 ;  /* 0x0000000000088202 */ /* 0x000fe40000000f00 */
[----:B------:R-:W-:-:S04]  /*0a00*/  @P0 FADD.FTZ R11, -R10, -RZ ;  /* 0x800000ff0a0b0221 */ /* 0x000fc80000010100 */
[----:B------:R-:W-:-:S04]  /*0a10*/  @P0 FFMA R11, R10, R11, R9 ;  /* 0x0000000b0a0b0223 */ /* 0x000fc80000000009 */
[----:B------:R-:W-:-:S04]  /*0a20*/  @P0 FFMA R11, R11, R12, R10 ;  /* 0x0000000c0b0b0223 */ /* 0x000fc8000000000a */
[----:B------:R-:W-:-:S07]  /*0a30*/  @P0 FMUL.FTZ R8, R11, 2.3283064365386962891e-10 ;  /* 0x2f8000000b080820 */ /* 0x000fce0000410000 */
.L_x_61:
[----:B------:R-:W-:Y:S02]  /*0a40*/  IMAD.MOV.U32 R11, RZ, RZ, R8 ;  /* 0x000000ffff0b7224 */ /* 0x000fe400078e0008 */
[----:B------:R-:W-:Y:S02]  /*0a50*/  IMAD.MOV.U32 R8, RZ, RZ, R13 ;  /* 0x000000ffff087224 */ /* 0x000fe400078e000d */
[----:B------:R-:W-:-:S04]  /*0a60*/  IMAD.MOV.U32 R9, RZ, RZ, 0x0 ;  /* 0x00000000ff097424 */ /* 0x000fc800078e00ff */
[----:B------:R-:W-:Y:S05]  /*0a70*/  RET.REL.NODEC R8 `(_Z8distancePKiPfPKf) ;  /* 0xfffffff408607950 */ /* 0x000fea0003c3ffff */
        .type           $_Z8distancePKiPfPKf$__internal_accurate_pow,@function
        .size           $_Z8distancePKiPfPKf$__internal_accurate_pow,(.L_x_67 - $_Z8distancePKiPfPKf$__internal_accurate_pow)
$_Z8distancePKiPfPKf$__internal_accurate_pow:
[----:B------:R-:W-:Y:S01]  /*0a80*/  ISETP.GT.U32.AND P0, PT, R27, 0xfffff, PT ;  /* 0x000fffff1b00780c */ /* 0x000fe20003f04070 */
[--C-:B------:R-:W-:Y:S01]  /*0a90*/  IMAD.MOV.U32 R9, RZ, RZ, R27.reuse ;  /* 0x000000ffff097224 */ /* 0x100fe200078e001b */
[----:B------:R-:W-:Y:S01]  /*0aa0*/  MOV R13, 0x3ed0f5d2 ;  /* 0x3ed0f5d2000d7802 */ /* 0x000fe20000000f00 */
[----:B------:R-:W-:Y:S01]  /*0ab0*/  IMAD.MOV.U32 R12, RZ, RZ, 0x41ad3b5a ;  /* 0x41ad3b5aff0c7424 */ /* 0x000fe200078e00ff */
[----:B------:R-:W-:Y:S01]  /*0ac0*/  UMOV UR8, 0x7d2cafe2 ;  /* 0x7d2cafe200087882 */ /* 0x000fe20000000000 */
[----:B------:R-:W-:Y:S01]  /*0ad0*/  UMOV UR9, 0x3eb0f5ff ;  /* 0x3eb0f5ff00097882 */ /* 0x000fe20000000000 */
[----:B------:R-:W-:Y:S01]  /*0ae0*/  SHF.R.U32.HI R27, RZ, 0x14, R27 ;  /* 0x00000014ff1b7819 */ /* 0x000fe2000001161b */
[----:B------:R-:W-:Y:S01]  /*0af0*/  UMOV UR10, 0x3b39803f ;  /* 0x3b39803f000a7882 */ /* 0x000fe20000000000 */
[----:B------:R-:W-:-:S05]  /*0b00*/  UMOV UR11, 0x3c7abc9e ;  /* 0x3c7abc9e000b7882 */ /* 0x000fca0000000000 */
[----:B------:R-:W-:-:S10]  /*0b10*/  @!P0 DMUL R20, R8, 1.80143985094819840000e+16 ;  /* 0x4350000008148828 */ /* 0x000fd40000000000 */
[----:B------:R-:W-:Y:S01]  /*0b20*/  @!P0 IMAD.MOV.U32 R9, RZ, RZ, R21 ;  /* 0x000000ffff098224 */ /* 0x000fe200078e0015 */
[----:B------:R-:W-:Y:S02]  /*0b30*/  @!P0 MOV R8, R20 ;  /* 0x0000001400088202 */ /* 0x000fe40000000f00 */
[----:B------:R-:W-:Y:S02]  /*0b40*/  @!P0 LEA.HI R27, R21, 0xffffffca, RZ, 0xc ;  /* 0xffffffca151b8811 */ /* 0x000fe400078f60ff */
[----:B------:R-:W-:Y:S01]  /*0b50*/  LOP3.LUT R9, R9, 0x800fffff, RZ, 0xc0, !PT ;  /* 0x800fffff09097812 */ /* 0x000fe200078ec0ff */
[----:B------:R-:W-:Y:S02]  /*0b60*/  IMAD.MOV.U32 R10, RZ, RZ, R8 ;  /* 0x000000ffff0a7224 */ /* 0x000fe400078e0008 */
[----:B------:R-:W-:Y:S01]  /*0b70*/  IMAD.MOV.U32 R8, RZ, RZ, RZ ;  /* 0x000000ffff087224 */ /* 0x000fe200078e00ff */
[----:B------:R-:W-:-:S04]  /*0b80*/  LOP3.LUT R11, R9, 0x3ff00000, RZ, 0xfc, !PT ;  /* 0x3ff00000090b7812 */ /* 0x000fc800078efcff */
[----:B------:R-:W-:-:S13]  /*0b90*/  ISETP.GE.U32.AND P1, PT, R11, 0x3ff6a09f, PT ;  /* 0x3ff6a09f0b00780c */ /* 0x000fda0003f26070 */
[----:B------:R-:W-:-:S04]  /*0ba0*/  @P1 VIADD R9, R11, 0xfff00000 ;  /* 0xfff000000b091836 */ /* 0x000fc80000000000 */
[----:B------:R-:W-:-:S06]  /*0bb0*/  @P1 IMAD.MOV.U32 R11, RZ, RZ, R9 ;  /* 0x000000ffff0b1224 */ /* 0x000fcc00078e0009 */
[C---:B------:R-:W-:Y:S02]  /*0bc0*/  DADD R16, R10.reuse, 1 ;  /* 0x3ff000000a107429 */ /* 0x040fe40000000000 */
[----:B------:R-:W-:-:S04]  /*0bd0*/  DADD R10, R10, -1 ;  /* 0xbff000000a0a7429 */ /* 0x000fc80000000000 */
[----:B------:R-:W0:Y:S02]  /*0be0*/  MUFU.RCP64H R9, R17 ;  /* 0x0000001100097308 */ /* 0x000e240000001800 */
[----:B0-----:R-:W-:-:S08]  /*0bf0*/  DFMA R14, -R16, R8, 1 ;  /* 0x3ff00000100e742b */ /* 0x001fd00000000108 */
[----:B------:R-:W-:-:S08]  /*0c00*/  DFMA R14, R14, R14, R14 ;  /* 0x0000000e0e0e722b */ /* 0x000fd0000000000e */
[----:B------:R-:W-:-:S08]  /*0c10*/  DFMA R14, R8, R14, R8 ;  /* 0x0000000e080e722b */ /* 0x000fd00000000008 */
[----:B------:R-:W-:-:S08]  /*0c20*/  DMUL R8, R10, R14 ;  /* 0x0000000e0a087228 */ /* 0x000fd00000000000 */
[----:B------:R-:W-:-:S08]  /*0c30*/  DFMA R8, R10, R14, R8 ;  /* 0x0000000e0a08722b */ /* 0x000fd00000000008 */
[----:B------:R-:W-:-:S08]  /*0c40*/  DMUL R18, R8, R8 ;  /* 0x0000000808127228 */ /* 0x000fd00000000000 */
[----:B------:R-:W-:Y:S01]  /*0c50*/  DFMA R12, R18, UR8, R12 ;  /* 0x00000008120c7c2b */ /* 0x000fe2000800000c */
[----:B------:R-:W-:Y:S01]  /*0c60*/  UMOV UR8, 0x75488a3f ;  /* 0x75488a3f00087882 */ /* 0x000fe20000000000 */
[----:B------:R-:W-:-:S06]  /*0c70*/  UMOV UR9, 0x3ef3b20a ;  /* 0x3ef3b20a00097882 */ /* 0x000fcc0000000000 */
[----:B------:R-:W-:Y:S01]  /*0c80*/  DFMA R16, R18, R12, UR8 ;  /* 0x0000000812107e2b */ /* 0x000fe2000800000c */
[----:B------:R-:W-:Y:S01]  /*0c90*/  UMOV UR8, 0xe4faecd5 ;  /* 0xe4faecd500087882 */ /* 0x000fe20000000000 */
[----:B------:R-:W-:Y:S01]  /*0ca0*/  UMOV UR9, 0x3f1745cd ;  /* 0x3f1745cd00097882 */ /* 0x000fe20000000000 */
[----:B------:R-:W-:-:S05]  /*0cb0*/  DADD R12, R10, -R8 ;  /* 0x000000000a0c7229 */ /* 0x000fca0000000808 */
[----:B------:R-:W-:Y:S01]  /*0cc0*/  DFMA R16, R18, R16, UR8 ;  /* 0x0000000812107e2b */ /* 0x000fe20008000010 */
[----:B------:R-:W-:Y:S01]  /*0cd0*/  UMOV UR8, 0x258a578b ;  /* 0x258a578b00087882 */ /* 0x000fe20000000000 */
[----:B------:R-:W-:Y:S01]  /*0ce0*/  UMOV UR9, 0x3f3c71c7 ;  /* 0x3f3c71c700097882 */ /* 0x000fe20000000000 */
[----:B------:R-:W-:-:S05]  /*0cf0*/  DADD R12, R12, R12 ;  /* 0x000000000c0c7229 */ /* 0x000fca000000000c */
[----:B------:R-:W-:Y:S01]  /*0d00*/  DFMA R16, R18, R16, UR8 ;  /* 0x0000000812107e2b */ /* 0x000fe20008000010 */
[----:B------:R-:W-:Y:S01]  /*0d10*/  UMOV UR8, 0x9242b910 ;  /* 0x9242b91000087882 */ /* 0x000fe20000000000 */
[----:B------:R-:W-:Y:S01]  /*0d20*/  UMOV UR9, 0x3f624924 ;  /* 0x3f62492400097882 */ /* 0x000fe20000000000 */
[----:B------:R-:W-:-:S05]  /*0d30*/  DFMA R12, R10, -R8, R12 ;  /* 0x800000080a0c722b */ /* 0x000fca000000000c */
[----:B------:R-:W-:Y:S01]  /*0d40*/  DFMA R16, R18, R16, UR8 ;  /* 0x0000000812107e2b */ /* 0x000fe20008000010 */
[----:B------:R-:W-:Y:S01]  /*0d50*/  UMOV UR8, 0x99999dfb ;  /* 0x99999dfb00087882 */ /* 0x000fe20000000000 */
[----:B------:R-:W-:Y:S01]  /*0d60*/  UMOV UR9, 0x3f899999 ;  /* 0x3f89999900097882 */ /* 0x000fe20000000000 */
[----:B------:R-:W-:-:S05]  /*0d70*/  DMUL R12, R14, R12 ;  /* 0x0000000c0e0c7228 */ /* 0x000fca0000000000 */
[----:B------:R-:W-:Y:S01]  /*0d80*/  DFMA R16, R18, R16, UR8 ;  /* 0x0000000812107e2b */ /* 0x000fe20008000010 */
[----:B------:R-:W-:Y:S01]  /*0d90*/  UMOV UR8, 0x55555555 ;  /* 0x5555555500087882 */ /* 0x000fe20000000000 */
[----:B------:R-:W-:-:S03]  /*0da0*/  UMOV UR9, 0x3fb55555 ;  /* 0x3fb5555500097882 */ /* 0x000fc60000000000 */
[----:B------:R-:W-:Y:S02]  /*0db0*/  VIADD R23, R13, 0x100000 ;  /* 0x001000000d177836 */ /* 0x000fe40000000000 */
[----:B------:R-:W-:Y:S01]  /*0dc0*/  IMAD.MOV.U32 R22, RZ, RZ, R12 ;  /* 0x000000ffff167224 */ /* 0x000fe200078e000c */
[----:B------:R-:W-:-:S08]  /*0dd0*/  DFMA R10, R18, R16, UR8 ;  /* 0x00000008120a7e2b */ /* 0x000fd00008000010 */
[----:B------:R-:W-:Y:S01]  /*0de0*/  DADD R14, -R10, UR8 ;  /* 0x000000080a0e7e29 */ /* 0x000fe20008000100 */
[----:B------:R-:W-:Y:S01]  /*0df0*/  UMOV UR8, 0xb9e7b0 ;  /* 0x00b9e7b000087882 */ /* 0x000fe20000000000 */
[----:B------:R-:W-:-:S06]  /*0e00*/  UMOV UR9, 0x3c46a4cb ;  /* 0x3c46a4cb00097882 */ /* 0x000fcc0000000000 */
[----:B------:R-:W-:Y:S02]  /*0e10*/  DFMA R14, R18, R16, R14 ;  /* 0x00000010120e722b */ /* 0x000fe4000000000e */
[----:B------:R-:W-:-:S06]  /*0e20*/  DMUL R16, R8, R8 ;  /* 0x0000000808107228 */ /* 0x000fcc0000000000 */
[----:B------:R-:W-:Y:S01]  /*0e30*/  DADD R14, R14, -UR8 ;  /* 0x800000080e0e7e29 */ /* 0x000fe20008000000 */
[----:B------:R-:W-:Y:S01]  /*0e40*/  UMOV UR8, 0x80000000 ;  /* 0x8000000000087882 */ /* 0x000fe20000000000 */
[C---:B------:R-:W-:Y:S01]  /*0e50*/  DFMA R18, R8.reuse, R8, -R16 ;  /* 0x000000080812722b */ /* 0x040fe20000000810 */
[----:B------:R-:W-:Y:S01]  /*0e60*/  UMOV UR9, 0x43300000 ;  /* 0x4330000000097882 */ /* 0x000fe20000000000 */
[----:B------:R-:W-:-:S06]  /*0e70*/  DMUL R20, R8, R16 ;  /* 0x0000001008147228 */ /* 0x000fcc0000000000 */
[C---:B------:R-:W-:Y:S02]  /*0e80*/  DFMA R18, R8.reuse, R22, R18 ;  /* 0x000000160812722b */ /* 0x040fe40000000012 */
[----:B------:R-:W-:-:S08]  /*0e90*/  DFMA R22, R8, R16, -R20 ;  /* 0x000000100816722b */ /* 0x000fd00000000814 */
[----:B------:R-:W-:Y:S02]  /*0ea0*/  DFMA R22, R12, R16, R22 ;  /* 0x000000100c16722b */ /* 0x000fe40000000016 */
[----:B------:R-:W-:-:S06]  /*0eb0*/  DADD R16, R10, R14 ;  /* 0x000000000a107229 */ /* 0x000fcc000000000e */
[----:B------:R-:W-:Y:S02]  /*0ec0*/  DFMA R18, R8, R18, R22 ;  /* 0x000000120812722b */ /* 0x000fe40000000016 */
[----:B------:R-:W-:-:S08]  /*0ed0*/  DADD R22, R10, -R16 ;  /* 0x000000000a167229 */ /* 0x000fd00000000810 */
[----:B------:R-:W-:Y:S02]  /*0ee0*/  DADD R22, R14, R22 ;  /* 0x000000000e167229 */ /* 0x000fe40000000016 */
[----:B------:R-:W-:-:S08]  /*0ef0*/  DMUL R14, R16, R20 ;  /* 0x00000014100e7228 */ /* 0x000fd00000000000 */
[----:B------:R-:W-:-:S08]  /*0f00*/  DFMA R10, R16, R20, -R14 ;  /* 0x00000014100a722b */ /* 0x000fd0000000080e */
[----:B------:R-:W-:-:S08]  /*0f10*/  DFMA R10, R16, R18, R10 ;  /* 0x00000012100a722b */ /* 0x000fd0000000000a */
[----:B------:R-:W-:-:S08]  /*0f20*/  DFMA R22, R22, R20, R10 ;  /* 0x000000141616722b */ /* 0x000fd0000000000a */
[----:B------:R-:W-:-:S08]  /*0f30*/  DADD R16, R14, R22 ;  /* 0x000000000e107229 */ /* 0x000fd00000000016 */
[--C-:B------:R-:W-:Y:S02]  /*0f40*/  DADD R10, R8, R16.reuse ;  /* 0x00000000080a7229 */ /* 0x100fe40000000010 */
[----:B------:R-:W-:-:S06]  /*0f50*/  DADD R14, R14, -R16 ;  /* 0x000000000e0e7229 */ /* 0x000fcc0000000810 */
[----:B------:R-:W-:Y:S02]  /*0f60*/  DADD R8, R8, -R10 ;  /* 0x0000000008087229 */ /* 0x000fe4000000080a */
[----:B------:R-:W-:-:S06]  /*0f70*/  DADD R14, R22, R14 ;  /* 0x00000000160e7229 */ /* 0x000fcc000000000e */
[----:B------:R-:W-:-:S08]  /*0f80*/  DADD R8, R16, R8 ;  /* 0x0000000010087229 */ /* 0x000fd00000000008 */
[----:B------:R-:W-:Y:S01]  /*0f90*/  DADD R8, R14, R8 ;  /* 0x000000000e087229 */ /* 0x000fe20000000008 */
[C---:B------:R-:W-:Y:S02]  /*0fa0*/  VIADD R14, R27.reuse, 0xfffffc01 ;  /* 0xfffffc011b0e7836 */ /* 0x040fe40000000000 */
[----:B------:R-:W-:-:S05]  /*0fb0*/  @P1 VIADD R14, R27, 0xfffffc02 ;  /* 0xfffffc021b0e1836 */ /* 0x000fca0000000000 */
[----:B------:R-:W-:Y:S01]  /*0fc0*/  DADD R16, R12, R8 ;  /* 0x000000000c107229 */ /* 0x000fe20000000008 */
[----:B------:R-:W-:Y:S01]  /*0fd0*/  LOP3.LUT R12, R14, 0x80000000, RZ, 0x3c, !PT ;  /* 0x800000000e0c7812 */ /* 0x000fe200078e3cff */
[----:B------:R-:W-:-:S06]  /*0fe0*/  IMAD.MOV.U32 R13, RZ, RZ, 0x43300000 ;  /* 0x43300000ff0d7424 */ /* 0x000fcc00078e00ff */
[----:B------:R-:W-:Y:S02]  /*0ff0*/  DADD R14, R10, R16 ;  /* 0x000000000a0e7229 */ /* 0x000fe40000000010 */
[----:B------:R-:W-:Y:S01]  /*1000*/  DADD R12, R12, -UR8 ;  /* 0x800000080c0c7e29 */ /* 0x000fe20008000000 */
[----:B------:R-:W-:Y:S01]  /*1010*/  UMOV UR8, 0xfefa39ef ;  /* 0xfefa39ef00087882 */ /* 0x000fe20000000000 */
[----:B------:R-:W-:-:S04]  /*1020*/  UMOV UR9, 0x3fe62e42 ;  /* 0x3fe62e4200097882 */ /* 0x000fc80000000000 */
[--C-:B------:R-:W-:Y:S02]  /*1030*/  DADD R18, R10, -R14.reuse ;  /* 0x000000000a127229 */ /* 0x100fe4000000080e */
[----:B------:R-:W-:-:S06]  /*1040*/  DFMA R8, R12, UR8, R14 ;  /* 0x000000080c087c2b */ /* 0x000fcc000800000e */
[----:B------:R-:W-:Y:S02]  /*1050*/  DADD R18, R16, R18 ;  /* 0x0000000010127229 */ /* 0x000fe40000000012 */
[----:B------:R-:W-:-:S08]  /*1060*/  DFMA R10, R12, -UR8, R8 ;  /* 0x800000080c0a7c2b */ /* 0x000fd00008000008 */
[----:B------:R-:W-:-:S08]  /*1070*/  DADD R10, -R14, R10 ;  /* 0x000000000e0a7229 */ /* 0x000fd0000000010a */
[----:B------:R-:W-:-:S08]  /*1080*/  DADD R10, R18, -R10 ;  /* 0x00000000120a7229 */ /* 0x000fd0000000080a */
[----:B------:R-:W-:-:S08]  /*1090*/  DFMA R12, R12, UR10, R10 ;  /* 0x0000000a0c0c7c2b */ /* 0x000fd0000800000a */
[----:B------:R-:W-:-:S08]  /*10a0*/  DADD R10, R8, R12 ;  /* 0x00000000080a7229 */ /* 0x000fd0000000000c */
[----:B------:R-:W-:Y:S02]  /*10b0*/  DADD R8, R8, -R10 ;  /* 0x0000000008087229 */ /* 0x000fe4000000080a */
[----:B------:R-:W-:-:S06]  /*10c0*/  DMUL R18, R10, 2 ;  /* 0x400000000a127828 */ /* 0x000fcc0000000000 */
[----:B------:R-:W-:Y:S02]  /*10d0*/  DADD R8, R12, R8 ;  /* 0x000000000c087229 */ /* 0x000fe40000000008 */
[----:B------:R-:W-:-:S08]  /*10e0*/  DFMA R16, R10, 2, -R18 ;  /* 0x400000000a10782b */ /* 0x000fd00000000812 */
[----:B------:R-:W-:Y:S01]  /*10f0*/  DFMA R16, R8, 2, R16 ;  /* 0x400000000810782b */ /* 0x000fe20000000010 */
[----:B------:R-:W-:Y:S01]  /*1100*/  MOV R8, 0x652b82fe ;  /* 0x652b82fe00087802 */ /* 0x000fe20000000f00 */
[----:B------:R-:W-:-:S06]  /*1110*/  IMAD.MOV.U32 R9, RZ, RZ, 0x3ff71547 ;  /* 0x3ff71547ff097424 */ /* 0x000fcc00078e00ff */
[----:B------:R-:W-:-:S08]  /*1120*/  DADD R10, R18, R16 ;  /* 0x00000000120a7229 */ /* 0x000fd00000000010 */
[----:B------:R-:W-:Y:S02]  /*1130*/  DFMA R8, R10, R8, 6.75539944105574400000e+15 ;  /* 0x433800000a08742b */ /* 0x000fe40000000008 */
[----:B------:R-:W-:Y:S01]  /*1140*/  FSETP.GEU.AND P0, PT, |R11|, 4.1917929649353027344, PT ;  /* 0x4086232b0b00780b */ /* 0x000fe20003f0e200 */
[----:B------:R-:W-:-:S05]  /*1150*/  DADD R18, R18, -R10 ;  /* 0x0000000012127229 */ /* 0x000fca000000080a */
[----:B------:R-:W-:-:S03]  /*1160*/  DADD R12, R8, -6.75539944105574400000e+15 ;  /* 0xc3380000080c7429 */ /* 0x000fc60000000000 */
[----:B------:R-:W-:-:S05]  /*1170*/  DADD R16, R16, R18 ;  /* 0x0000000010107229 */ /* 0x000fca0000000012 */
[----:B------:R-:W-:Y:S01]  /*1180*/  DFMA R14, R12, -UR8, R10 ;  /* 0x800000080c0e7c2b */ /* 0x000fe2000800000a */
[----:B------:R-:W-:Y:S01]  /*1190*/  UMOV UR8, 0x3b39803f ;  /* 0x3b39803f00087882 */ /* 0x000fe20000000000 */
[----:B------:R-:W-:-:S06]  /*11a0*/  UMOV UR9, 0x3c7abc9e ;  /* 0x3c7abc9e00097882 */ /* 0x000fcc0000000000 */
[----:B------:R-:W-:Y:S01]  /*11b0*/  DFMA R14, R12, -UR8, R14 ;  /* 0x800000080c0e7c2b */ /* 0x000fe2000800000e */
[----:B------:R-:W-:Y:S01]  /*11c0*/  UMOV UR8, 0x69ce2bdf ;  /* 0x69ce2bdf00087882 */ /* 0x000fe20000000000 */
[----:B------:R-:W-:Y:S01]  /*11d0*/  IMAD.MOV.U32 R12, RZ, RZ, -0x35dec16 ;  /* 0xfca213eaff0c7424 */ /* 0x000fe200078e00ff */
[----:B------:R-:W-:Y:S01]  /*11e0*/  UMOV UR9, 0x3e5ade15 ;  /* 0x3e5ade1500097882 */ /* 0x000fe20000000000 */
[----:B------:R-:W-:-:S06]  /*11f0*/  IMAD.MOV.U32 R13, RZ, RZ, 0x3e928af3 ;  /* 0x3e928af3ff0d7424 */ /* 0x000fcc00078e00ff */
[----:B------:R-:W-:Y:S01]  /*1200*/  DFMA R12, R14, UR8, R12 ;  /* 0x000000080e0c7c2b */ /* 0x000fe2000800000c */
[----:B------:R-:W-:Y:S01]  /*1210*/  UMOV UR8, 0x62401315 ;  /* 0x6240131500087882 */ /* 0x000fe20000000000 */
[----:B------:R-:W-:-:S06]  /*1220*/  UMOV UR9, 0x3ec71dee ;  /* 0x3ec71dee00097882 */ /* 0x000fcc0000000000 */
[----:B------:R-:W-:Y:S01]  /*1230*/  DFMA R12, R14, R12, UR8 ;  /* 0x000000080e0c7e2b */ /* 0x000fe2000800000c */
        /* <DEDUP_REMOVED lines=20> */
[----:B------:R-:W-:-:S08]  /*1380*/  DFMA R12, R14, R12, UR8 ;  /* 0x000000080e0c7e2b */ /* 0x000fd0000800000c */
[----:B------:R-:W-:-:S08]  /*1390*/  DFMA R12, R14, R12, 1 ;  /* 0x3ff000000e0c742b */ /* 0x000fd0000000000c */
[----:B------:R-:W-:-:S10]  /*13a0*/  DFMA R12, R14, R12, 1 ;  /* 0x3ff000000e0c742b */ /* 0x000fd4000000000c */
[----:B------:R-:W-:Y:S02]  /*13b0*/  IMAD R15, R8, 0x100000, R13 ;  /* 0x00100000080f7824 */ /* 0x000fe400078e020d */
[----:B------:R-:W-:Y:S01]  /*13c0*/  IMAD.MOV.U32 R14, RZ, RZ, R12 ;  /* 0x000000ffff0e7224 */ /* 0x000fe200078e000c */
[----:B------:R-:W-:Y:S06]  /*13d0*/  @!P0 BRA `(.L_x_62) ;  /* 0x0000000000308947 */ /* 0x000fec0003800000 */
[----:B------:R-:W-:Y:S01]  /*13e0*/  FSETP.GEU.AND P1, PT, |R11|, 4.2275390625, PT ;  /* 0x408748000b00780b */ /* 0x000fe20003f2e200 */
[C---:B------:R-:W-:Y:S02]  /*13f0*/  DADD R14, R10.reuse, +INF ;  /* 0x7ff000000a0e7429 */ /* 0x040fe40000000000 */
[----:B------:R-:W-:-:S08]  /*1400*/  DSETP.GEU.AND P0, PT, R10, RZ, PT ;  /* 0x000000ff0a00722a */ /* 0x000fd00003f0e000 */
[----:B------:R-:W-:Y:S02]  /*1410*/  FSEL R14, R14, RZ, P0 ;  /* 0x000000ff0e0e7208 */ /* 0x000fe40000000000 */
[----:B------:R-:W-:Y:S02]  /*1420*/  @!P1 LEA.HI R9, R8, R8, RZ, 0x1 ;  /* 0x0000000808099211 */ /* 0x000fe400078f08ff */
[----:B------:R-:W-:Y:S02]  /*1430*/  FSEL R15, R15, RZ, P0 ;  /* 0x000000ff0f0f7208 */ /* 0x000fe40000000000 */
[----:B------:R-:W-:-:S04]  /*1440*/  @!P1 SHF.R.S32.HI R9, RZ, 0x1, R9 ;  /* 0x00000001ff099819 */ /* 0x000fc80000011409 */
[----:B------:R-:W-:Y:S01]  /*1450*/  @!P1 IADD3 R8, PT, PT, R8, -R9, RZ ;  /* 0x8000000908089210 */ /* 0x000fe20007ffe0ff */
[----:B------:R-:W-:-:S03]  /*1460*/  @!P1 IMAD R13, R9, 0x100000, R13 ;  /* 0x00100000090d9824 */ /* 0x000fc600078e020d */
[----:B------:R-:W-:Y:S01]  /*1470*/  @!P1 LEA R9, R8, 0x3ff00000, 0x14 ;  /* 0x3ff0000008099811 */ /* 0x000fe200078ea0ff */
[----:B------:R-:W-:-:S06]  /*1480*/  @!P1 IMAD.MOV.U32 R8, RZ, RZ, RZ ;  /* 0x000000ffff089224 */ /* 0x000fcc00078e00ff */
[----:B------:R-:W-:-:S11]  /*1490*/  @!P1 DMUL R14, R12, R8 ;  /* 0x000000080c0e9228 */ /* 0x000fd60000000000 */
.L_x_62:
[----:B------:R-:W-:Y:S01]  /*14a0*/  DFMA R16, R16, R14, R14 ;  /* 0x0000000e1010722b */ /* 0x000fe2000000000e */
[----:B------:R-:W-:Y:S01]  /*14b0*/  IMAD.MOV.U32 R8, RZ, RZ, R0 ;  /* 0x000000ffff087224 */ /* 0x000fe200078e0000 */
[----:B------:R-:W-:Y:S01]  /*14c0*/  DSETP.NEU.AND P0, PT, |R14|, +INF , PT ;  /* 0x7ff000000e00742a */ /* 0x000fe20003f0d200 */
[----:B------:R-:W-:-:S07]  /*14d0*/  IMAD.MOV.U32 R9, RZ, RZ, 0x0 ;  /* 0x00000000ff097424 */ /* 0x000fce00078e00ff */
[----:B------:R-:W-:Y:S02]  /*14e0*/  FSEL R10, R14, R16, !P0 ;  /* 0x000000100e0a7208 */ /* 0x000fe40004000000 */
[----:B------:R-:W-:Y:S01]  /*14f0*/  FSEL R14, R15, R17, !P0 ;  /* 0x000000110f0e7208 */ /* 0x000fe20004000000 */
[----:B------:R-:W-:Y:S06]  /*1500*/  RET.REL.NODEC R8 `(_Z8distancePKiPfPKf) ;  /* 0xffffffe808bc7950 */ /* 0x000fec0003c3ffff */
.L_x_63:
        /* <DEDUP_REMOVED lines=15> */
.L_x_67:


//--------------------- .nv.shared._Z14move_centroidsPKiS0_PfPi --------------------------
	.section	.nv.shared._Z14move_centroidsPKiS0_PfPi,"aw",@nobits
	.sectionflags	@""
	.align	4
.nv.shared._Z14move_centroidsPKiS0_PfPi:
	.zero		1536


//--------------------- .nv.shared.reserved.0     --------------------------
	.section	.nv.shared.reserved.0,"aw",@nobits
	.weak		__nv_reservedSMEM_offset_0_alias
	.size		__nv_reservedSMEM_offset_0_alias, 0, 64
	.other		__nv_reservedSMEM_offset_0_alias,@"STO_CUDA_RESERVED_SHARED STV_DEFAULT"
__nv_reservedSMEM_offset_0_alias:
	.zero		0
	.zero		64


//--------------------- .nv.constant0._Z14move_centroidsPKiS0_PfPi --------------------------
	.section	.nv.constant0._Z14move_centroidsPKiS0_PfPi,"a",@progbits
	.sectionflags	@""
	.align	4
.nv.constant0._Z14move_centroidsPKiS0_PfPi:
	.zero		928


//--------------------- .nv.constant0._Z21distances_calculationPKiPiPKf --------------------------
	.section	.nv.constant0._Z21distances_calculationPKiPiPKf,"a",@progbits
	.sectionflags	@""
	.align	4
.nv.constant0._Z21distances_calculationPKiPiPKf:
	.zero		920


//--------------------- .nv.constant0._Z12newCentroidsPKiS0_Pf --------------------------
	.section	.nv.constant0._Z12newCentroidsPKiS0_Pf,"a",@progbits
	.sectionflags	@""
	.align	4
.nv.constant0._Z12newCentroidsPKiS0_Pf:
	.zero		920


//--------------------- .nv.constant0._Z6assignPKfPi --------------------------
	.section	.nv.constant0._Z6assignPKfPi,"a",@progbits
	.sectionflags	@""
	.align	4
.nv.constant0._Z6assignPKfPi:
	.zero		912


//--------------------- .nv.constant0._Z8distancePKiPfPKf --------------------------
	.section	.nv.constant0._Z8distancePKiPfPKf,"a",@progbits
	.sectionflags	@""
	.align	4
.nv.constant0._Z8distancePKiPfPKf:
	.zero		920


//--------------------- SYMBOLS --------------------------

	.type		.nv.reservedSmem.offset0,@object
	.size		.nv.reservedSmem.offset0,0x4
	.type		.nv.reservedSmem.cap,@object
	.size		.nv.reservedSmem.cap,0x4
